//
// Generated by NVIDIA NVVM Compiler
//
// Compiler Build ID: CL-36424714
// Cuda compilation tools, release 13.0, V13.0.88
// Based on NVVM 20.0.0
//

.version 9.0
.target sm_100
.address_size 64

	// .globl	_Z16block_mul_kerneliiPfS_S_
.extern .shared .align 16 .b8 share[];

.visible .entry _Z16block_mul_kerneliiPfS_S_(
	.param .u32 _Z16block_mul_kerneliiPfS_S__param_0,
	.param .u32 _Z16block_mul_kerneliiPfS_S__param_1,
	.param .u64 .ptr .align 1 _Z16block_mul_kerneliiPfS_S__param_2,
	.param .u64 .ptr .align 1 _Z16block_mul_kerneliiPfS_S__param_3,
	.param .u64 .ptr .align 1 _Z16block_mul_kerneliiPfS_S__param_4
)
{
	.reg .pred 	%p<3>;
	.reg .b32 	%r<97>;
	.reg .b32 	%f<499>;
	.reg .b64 	%rd<46>;

	ld.param.u32 	%r48, [_Z16block_mul_kerneliiPfS_S__param_0];
	ld.param.u32 	%r49, [_Z16block_mul_kerneliiPfS_S__param_1];
	ld.param.u64 	%rd3, [_Z16block_mul_kerneliiPfS_S__param_2];
	ld.param.u64 	%rd4, [_Z16block_mul_kerneliiPfS_S__param_3];
	ld.param.u64 	%rd5, [_Z16block_mul_kerneliiPfS_S__param_4];
	mov.u32 	%r50, %ctaid.x;
	mov.u32 	%r51, %ctaid.y;
	shl.b32 	%r1, %r50, 5;
	shl.b32 	%r2, %r51, 5;
	mov.u32 	%r3, %tid.y;
	mov.u32 	%r4, %tid.x;
	mov.u32 	%r5, %ntid.y;
	mov.u32 	%r6, %ntid.x;
	setp.lt.s32 	%p1, %r49, 1;
	mov.f32 	%f491, 0f00000000;
	mov.f32 	%f492, %f491;
	mov.f32 	%f493, %f491;
	mov.f32 	%f494, %f491;
	mov.f32 	%f495, %f491;
	mov.f32 	%f496, %f491;
	mov.f32 	%f497, %f491;
	mov.f32 	%f498, %f491;
	@%p1 bra 	$L__BB0_3;
	cvta.to.global.u64 	%rd1, %rd4;
	cvta.to.global.u64 	%rd2, %rd3;
	shl.b32 	%r52, %r3, 5;
	add.s32 	%r53, %r1, %r3;
	add.s32 	%r54, %r52, %r4;
	shl.b32 	%r55, %r54, 2;
	mov.u32 	%r56, share;
	add.s32 	%r7, %r56, %r55;
	shl.b32 	%r8, %r6, 2;
	add.s32 	%r57, %r53, %r5;
	shl.b32 	%r58, %r5, 7;
	add.s32 	%r9, %r7, %r58;
	add.s32 	%r59, %r57, %r5;
	shl.b32 	%r60, %r5, 8;
	add.s32 	%r10, %r7, %r60;
	add.s32 	%r11, %r10, %r8;
	add.s32 	%r61, %r59, %r5;
	add.s32 	%r12, %r10, %r58;
	add.s32 	%r13, %r12, %r8;
	shl.b32 	%r62, %r4, 2;
	add.s32 	%r63, %r56, %r62;
	add.s32 	%r14, %r63, 4096;
	add.s32 	%r15, %r14, %r8;
	shl.b32 	%r64, %r3, 7;
	add.s32 	%r16, %r56, %r64;
	add.s32 	%r17, %r16, %r58;
	add.s32 	%r18, %r17, %r58;
	add.s32 	%r19, %r18, %r58;
	neg.s32 	%r96, %r49;
	add.s32 	%r65, %r3, %r5;
	mad.lo.s32 	%r66, %r48, %r65, %r4;
	add.s32 	%r95, %r66, %r2;
	shl.b32 	%r22, %r48, 5;
	shl.b32 	%r67, %r5, 1;
	add.s32 	%r68, %r3, %r67;
	mad.lo.s32 	%r69, %r48, %r68, %r4;
	add.s32 	%r94, %r69, %r2;
	mad.lo.s32 	%r70, %r5, 3, %r3;
	mad.lo.s32 	%r71, %r48, %r70, %r4;
	add.s32 	%r93, %r71, %r2;
	mad.lo.s32 	%r72, %r3, %r48, %r4;
	add.s32 	%r92, %r72, %r2;
	mad.lo.s32 	%r91, %r61, %r48, %r4;
	mad.lo.s32 	%r90, %r59, %r48, %r4;
	mad.lo.s32 	%r89, %r57, %r48, %r4;
	mad.lo.s32 	%r88, %r53, %r48, %r4;
	mov.f32 	%f498, 0f00000000;
	cvt.u64.u32 	%rd14, %r8;
	mul.wide.u32 	%rd15, %r6, 4;
	mov.f32 	%f497, %f498;
	mov.f32 	%f496, %f498;
	mov.f32 	%f495, %f498;
	mov.f32 	%f494, %f498;
	mov.f32 	%f493, %f498;
	mov.f32 	%f492, %f498;
	mov.f32 	%f491, %f498;
$L__BB0_2:
	mul.wide.s32 	%rd6, %r91, 4;
	add.s64 	%rd7, %rd2, %rd6;
	mul.wide.s32 	%rd8, %r90, 4;
	add.s64 	%rd9, %rd2, %rd8;
	mul.wide.s32 	%rd10, %r89, 4;
	add.s64 	%rd11, %rd2, %rd10;
	mul.wide.s32 	%rd12, %r88, 4;
	add.s64 	%rd13, %rd2, %rd12;
	ld.global.f32 	%f27, [%rd13];
	st.shared.f32 	[%r7], %f27;
	add.s64 	%rd16, %rd13, %rd15;
	ld.global.f32 	%f28, [%rd16];
	add.s32 	%r73, %r7, %r8;
	st.shared.f32 	[%r73], %f28;
	ld.global.f32 	%f29, [%rd11];
	st.shared.f32 	[%r9], %f29;
	add.s64 	%rd17, %rd11, %rd15;
	ld.global.f32 	%f30, [%rd17];
	add.s32 	%r74, %r9, %r8;
	st.shared.f32 	[%r74], %f30;
	ld.global.f32 	%f31, [%rd9];
	st.shared.f32 	[%r10], %f31;
	add.s64 	%rd18, %rd9, %rd15;
	ld.global.f32 	%f32, [%rd18];
	st.shared.f32 	[%r11], %f32;
	ld.global.f32 	%f33, [%rd7];
	st.shared.f32 	[%r12], %f33;
	add.s64 	%rd19, %rd7, %rd15;
	ld.global.f32 	%f34, [%rd19];
	st.shared.f32 	[%r13], %f34;
	mul.wide.s32 	%rd20, %r92, 4;
	add.s64 	%rd21, %rd1, %rd20;
	ld.global.f32 	%f35, [%rd21];
	st.shared.f32 	[%r7+4096], %f35;
	add.s64 	%rd22, %rd21, %rd14;
	ld.global.f32 	%f36, [%rd22];
	st.shared.f32 	[%r73+4096], %f36;
	mul.wide.s32 	%rd23, %r95, 4;
	add.s64 	%rd24, %rd1, %rd23;
	ld.global.f32 	%f37, [%rd24];
	st.shared.f32 	[%r9+4096], %f37;
	add.s64 	%rd25, %rd24, %rd14;
	ld.global.f32 	%f38, [%rd25];
	st.shared.f32 	[%r74+4096], %f38;
	mul.wide.s32 	%rd26, %r94, 4;
	add.s64 	%rd27, %rd1, %rd26;
	ld.global.f32 	%f39, [%rd27];
	st.shared.f32 	[%r10+4096], %f39;
	add.s64 	%rd28, %rd27, %rd14;
	ld.global.f32 	%f40, [%rd28];
	st.shared.f32 	[%r11+4096], %f40;
	mul.wide.s32 	%rd29, %r93, 4;
	add.s64 	%rd30, %rd1, %rd29;
	ld.global.f32 	%f41, [%rd30];
	st.shared.f32 	[%r12+4096], %f41;
	add.s64 	%rd31, %rd30, %rd14;
	ld.global.f32 	%f42, [%rd31];
	st.shared.f32 	[%r13+4096], %f42;
	bar.sync 	0;
	ld.shared.f32 	%f43, [%r14];
	ld.shared.f32 	%f44, [%r15];
	ld.shared.v4.f32 	{%f45, %f46, %f47, %f48}, [%r16];
	ld.shared.v4.f32 	{%f49, %f50, %f51, %f52}, [%r17];
	ld.shared.v4.f32 	{%f53, %f54, %f55, %f56}, [%r18];
	ld.shared.v4.f32 	{%f57, %f58, %f59, %f60}, [%r19];
	fma.rn.f32 	%f61, %f43, %f45, %f491;
	fma.rn.f32 	%f62, %f44, %f45, %f492;
	fma.rn.f32 	%f63, %f43, %f49, %f493;
	fma.rn.f32 	%f64, %f44, %f49, %f494;
	fma.rn.f32 	%f65, %f43, %f53, %f495;
	fma.rn.f32 	%f66, %f44, %f53, %f496;
	fma.rn.f32 	%f67, %f43, %f57, %f497;
	fma.rn.f32 	%f68, %f44, %f57, %f498;
	ld.shared.f32 	%f69, [%r14+128];
	ld.shared.f32 	%f70, [%r15+128];
	fma.rn.f32 	%f71, %f69, %f46, %f61;
	fma.rn.f32 	%f72, %f70, %f46, %f62;
	fma.rn.f32 	%f73, %f69, %f50, %f63;
	fma.rn.f32 	%f74, %f70, %f50, %f64;
	fma.rn.f32 	%f75, %f69, %f54, %f65;
	fma.rn.f32 	%f76, %f70, %f54, %f66;
	fma.rn.f32 	%f77, %f69, %f58, %f67;
	fma.rn.f32 	%f78, %f70, %f58, %f68;
	ld.shared.f32 	%f79, [%r14+256];
	ld.shared.f32 	%f80, [%r15+256];
	fma.rn.f32 	%f81, %f79, %f47, %f71;
	fma.rn.f32 	%f82, %f80, %f47, %f72;
	fma.rn.f32 	%f83, %f79, %f51, %f73;
	fma.rn.f32 	%f84, %f80, %f51, %f74;
	fma.rn.f32 	%f85, %f79, %f55, %f75;
	fma.rn.f32 	%f86, %f80, %f55, %f76;
	fma.rn.f32 	%f87, %f79, %f59, %f77;
	fma.rn.f32 	%f88, %f80, %f59, %f78;
	ld.shared.f32 	%f89, [%r14+384];
	ld.shared.f32 	%f90, [%r15+384];
	fma.rn.f32 	%f91, %f89, %f48, %f81;
	fma.rn.f32 	%f92, %f90, %f48, %f82;
	fma.rn.f32 	%f93, %f89, %f52, %f83;
	fma.rn.f32 	%f94, %f90, %f52, %f84;
	fma.rn.f32 	%f95, %f89, %f56, %f85;
	fma.rn.f32 	%f96, %f90, %f56, %f86;
	fma.rn.f32 	%f97, %f89, %f60, %f87;
	fma.rn.f32 	%f98, %f90, %f60, %f88;
	ld.shared.f32 	%f99, [%r14+512];
	ld.shared.f32 	%f100, [%r15+512];
	ld.shared.v4.f32 	{%f101, %f102, %f103, %f104}, [%r16+16];
	ld.shared.v4.f32 	{%f105, %f106, %f107, %f108}, [%r17+16];
	ld.shared.v4.f32 	{%f109, %f110, %f111, %f112}, [%r18+16];
	ld.shared.v4.f32 	{%f113, %f114, %f115, %f116}, [%r19+16];
	fma.rn.f32 	%f117, %f99, %f101, %f91;
	fma.rn.f32 	%f118, %f100, %f101, %f92;
	fma.rn.f32 	%f119, %f99, %f105, %f93;
	fma.rn.f32 	%f120, %f100, %f105, %f94;
	fma.rn.f32 	%f121, %f99, %f109, %f95;
	fma.rn.f32 	%f122, %f100, %f109, %f96;
	fma.rn.f32 	%f123, %f99, %f113, %f97;
	fma.rn.f32 	%f124, %f100, %f113, %f98;
	ld.shared.f32 	%f125, [%r14+640];
	ld.shared.f32 	%f126, [%r15+640];
	fma.rn.f32 	%f127, %f125, %f102, %f117;
	fma.rn.f32 	%f128, %f126, %f102, %f118;
	fma.rn.f32 	%f129, %f125, %f106, %f119;
	fma.rn.f32 	%f130, %f126, %f106, %f120;
	fma.rn.f32 	%f131, %f125, %f110, %f121;
	fma.rn.f32 	%f132, %f126, %f110, %f122;
	fma.rn.f32 	%f133, %f125, %f114, %f123;
	fma.rn.f32 	%f134, %f126, %f114, %f124;
	ld.shared.f32 	%f135, [%r14+768];
	ld.shared.f32 	%f136, [%r15+768];
	fma.rn.f32 	%f137, %f135, %f103, %f127;
	fma.rn.f32 	%f138, %f136, %f103, %f128;
	fma.rn.f32 	%f139, %f135, %f107, %f129;
	fma.rn.f32 	%f140, %f136, %f107, %f130;
	fma.rn.f32 	%f141, %f135, %f111, %f131;
	fma.rn.f32 	%f142, %f136, %f111, %f132;
	fma.rn.f32 	%f143, %f135, %f115, %f133;
	fma.rn.f32 	%f144, %f136, %f115, %f134;
	ld.shared.f32 	%f145, [%r14+896];
	ld.shared.f32 	%f146, [%r15+896];
	fma.rn.f32 	%f147, %f145, %f104, %f137;
	fma.rn.f32 	%f148, %f146, %f104, %f138;
	fma.rn.f32 	%f149, %f145, %f108, %f139;
	fma.rn.f32 	%f150, %f146, %f108, %f140;
	fma.rn.f32 	%f151, %f145, %f112, %f141;
	fma.rn.f32 	%f152, %f146, %f112, %f142;
	fma.rn.f32 	%f153, %f145, %f116, %f143;
	fma.rn.f32 	%f154, %f146, %f116, %f144;
	ld.shared.f32 	%f155, [%r14+1024];
	ld.shared.f32 	%f156, [%r15+1024];
	ld.shared.v4.f32 	{%f157, %f158, %f159, %f160}, [%r16+32];
	ld.shared.v4.f32 	{%f161, %f162, %f163, %f164}, [%r17+32];
	ld.shared.v4.f32 	{%f165, %f166, %f167, %f168}, [%r18+32];
	ld.shared.v4.f32 	{%f169, %f170, %f171, %f172}, [%r19+32];
	fma.rn.f32 	%f173, %f155, %f157, %f147;
	fma.rn.f32 	%f174, %f156, %f157, %f148;
	fma.rn.f32 	%f175, %f155, %f161, %f149;
	fma.rn.f32 	%f176, %f156, %f161, %f150;
	fma.rn.f32 	%f177, %f155, %f165, %f151;
	fma.rn.f32 	%f178, %f156, %f165, %f152;
	fma.rn.f32 	%f179, %f155, %f169, %f153;
	fma.rn.f32 	%f180, %f156, %f169, %f154;
	ld.shared.f32 	%f181, [%r14+1152];
	ld.shared.f32 	%f182, [%r15+1152];
	fma.rn.f32 	%f183, %f181, %f158, %f173;
	fma.rn.f32 	%f184, %f182, %f158, %f174;
	fma.rn.f32 	%f185, %f181, %f162, %f175;
	fma.rn.f32 	%f186, %f182, %f162, %f176;
	fma.rn.f32 	%f187, %f181, %f166, %f177;
	fma.rn.f32 	%f188, %f182, %f166, %f178;
	fma.rn.f32 	%f189, %f181, %f170, %f179;
	fma.rn.f32 	%f190, %f182, %f170, %f180;
	ld.shared.f32 	%f191, [%r14+1280];
	ld.shared.f32 	%f192, [%r15+1280];
	fma.rn.f32 	%f193, %f191, %f159, %f183;
	fma.rn.f32 	%f194, %f192, %f159, %f184;
	fma.rn.f32 	%f195, %f191, %f163, %f185;
	fma.rn.f32 	%f196, %f192, %f163, %f186;
	fma.rn.f32 	%f197, %f191, %f167, %f187;
	fma.rn.f32 	%f198, %f192, %f167, %f188;
	fma.rn.f32 	%f199, %f191, %f171, %f189;
	fma.rn.f32 	%f200, %f192, %f171, %f190;
	ld.shared.f32 	%f201, [%r14+1408];
	ld.shared.f32 	%f202, [%r15+1408];
	fma.rn.f32 	%f203, %f201, %f160, %f193;
	fma.rn.f32 	%f204, %f202, %f160, %f194;
	fma.rn.f32 	%f205, %f201, %f164, %f195;
	fma.rn.f32 	%f206, %f202, %f164, %f196;
	fma.rn.f32 	%f207, %f201, %f168, %f197;
	fma.rn.f32 	%f208, %f202, %f168, %f198;
	fma.rn.f32 	%f209, %f201, %f172, %f199;
	fma.rn.f32 	%f210, %f202, %f172, %f200;
	ld.shared.f32 	%f211, [%r14+1536];
	ld.shared.f32 	%f212, [%r15+1536];
	ld.shared.v4.f32 	{%f213, %f214, %f215, %f216}, [%r16+48];
	ld.shared.v4.f32 	{%f217, %f218, %f219, %f220}, [%r17+48];
	ld.shared.v4.f32 	{%f221, %f222, %f223, %f224}, [%r18+48];
	ld.shared.v4.f32 	{%f225, %f226, %f227, %f228}, [%r19+48];
	fma.rn.f32 	%f229, %f211, %f213, %f203;
	fma.rn.f32 	%f230, %f212, %f213, %f204;
	fma.rn.f32 	%f231, %f211, %f217, %f205;
	fma.rn.f32 	%f232, %f212, %f217, %f206;
	fma.rn.f32 	%f233, %f211, %f221, %f207;
	fma.rn.f32 	%f234, %f212, %f221, %f208;
	fma.rn.f32 	%f235, %f211, %f225, %f209;
	fma.rn.f32 	%f236, %f212, %f225, %f210;
	ld.shared.f32 	%f237, [%r14+1664];
	ld.shared.f32 	%f238, [%r15+1664];
	fma.rn.f32 	%f239, %f237, %f214, %f229;
	fma.rn.f32 	%f240, %f238, %f214, %f230;
	fma.rn.f32 	%f241, %f237, %f218, %f231;
	fma.rn.f32 	%f242, %f238, %f218, %f232;
	fma.rn.f32 	%f243, %f237, %f222, %f233;
	fma.rn.f32 	%f244, %f238, %f222, %f234;
	fma.rn.f32 	%f245, %f237, %f226, %f235;
	fma.rn.f32 	%f246, %f238, %f226, %f236;
	ld.shared.f32 	%f247, [%r14+1792];
	ld.shared.f32 	%f248, [%r15+1792];
	fma.rn.f32 	%f249, %f247, %f215, %f239;
	fma.rn.f32 	%f250, %f248, %f215, %f240;
	fma.rn.f32 	%f251, %f247, %f219, %f241;
	fma.rn.f32 	%f252, %f248, %f219, %f242;
	fma.rn.f32 	%f253, %f247, %f223, %f243;
	fma.rn.f32 	%f254, %f248, %f223, %f244;
	fma.rn.f32 	%f255, %f247, %f227, %f245;
	fma.rn.f32 	%f256, %f248, %f227, %f246;
	ld.shared.f32 	%f257, [%r14+1920];
	ld.shared.f32 	%f258, [%r15+1920];
	fma.rn.f32 	%f259, %f257, %f216, %f249;
	fma.rn.f32 	%f260, %f258, %f216, %f250;
	fma.rn.f32 	%f261, %f257, %f220, %f251;
	fma.rn.f32 	%f262, %f258, %f220, %f252;
	fma.rn.f32 	%f263, %f257, %f224, %f253;
	fma.rn.f32 	%f264, %f258, %f224, %f254;
	fma.rn.f32 	%f265, %f257, %f228, %f255;
	fma.rn.f32 	%f266, %f258, %f228, %f256;
	ld.shared.f32 	%f267, [%r14+2048];
	ld.shared.f32 	%f268, [%r15+2048];
	ld.shared.v4.f32 	{%f269, %f270, %f271, %f272}, [%r16+64];
	ld.shared.v4.f32 	{%f273, %f274, %f275, %f276}, [%r17+64];
	ld.shared.v4.f32 	{%f277, %f278, %f279, %f280}, [%r18+64];
	ld.shared.v4.f32 	{%f281, %f282, %f283, %f284}, [%r19+64];
	fma.rn.f32 	%f285, %f267, %f269, %f259;
	fma.rn.f32 	%f286, %f268, %f269, %f260;
	fma.rn.f32 	%f287, %f267, %f273, %f261;
	fma.rn.f32 	%f288, %f268, %f273, %f262;
	fma.rn.f32 	%f289, %f267, %f277, %f263;
	fma.rn.f32 	%f290, %f268, %f277, %f264;
	fma.rn.f32 	%f291, %f267, %f281, %f265;
	fma.rn.f32 	%f292, %f268, %f281, %f266;
	ld.shared.f32 	%f293, [%r14+2176];
	ld.shared.f32 	%f294, [%r15+2176];
	fma.rn.f32 	%f295, %f293, %f270, %f285;
	fma.rn.f32 	%f296, %f294, %f270, %f286;
	fma.rn.f32 	%f297, %f293, %f274, %f287;
	fma.rn.f32 	%f298, %f294, %f274, %f288;
	fma.rn.f32 	%f299, %f293, %f278, %f289;
	fma.rn.f32 	%f300, %f294, %f278, %f290;
	fma.rn.f32 	%f301, %f293, %f282, %f291;
	fma.rn.f32 	%f302, %f294, %f282, %f292;
	ld.shared.f32 	%f303, [%r14+2304];
	ld.shared.f32 	%f304, [%r15+2304];
	fma.rn.f32 	%f305, %f303, %f271, %f295;
	fma.rn.f32 	%f306, %f304, %f271, %f296;
	fma.rn.f32 	%f307, %f303, %f275, %f297;
	fma.rn.f32 	%f308, %f304, %f275, %f298;
	fma.rn.f32 	%f309, %f303, %f279, %f299;
	fma.rn.f32 	%f310, %f304, %f279, %f300;
	fma.rn.f32 	%f311, %f303, %f283, %f301;
	fma.rn.f32 	%f312, %f304, %f283, %f302;
	ld.shared.f32 	%f313, [%r14+2432];
	ld.shared.f32 	%f314, [%r15+2432];
	fma.rn.f32 	%f315, %f313, %f272, %f305;
	fma.rn.f32 	%f316, %f314, %f272, %f306;
	fma.rn.f32 	%f317, %f313, %f276, %f307;
	fma.rn.f32 	%f318, %f314, %f276, %f308;
	fma.rn.f32 	%f319, %f313, %f280, %f309;
	fma.rn.f32 	%f320, %f314, %f280, %f310;
	fma.rn.f32 	%f321, %f313, %f284, %f311;
	fma.rn.f32 	%f322, %f314, %f284, %f312;
	ld.shared.f32 	%f323, [%r14+2560];
	ld.shared.f32 	%f324, [%r15+2560];
	ld.shared.v4.f32 	{%f325, %f326, %f327, %f328}, [%r16+80];
	ld.shared.v4.f32 	{%f329, %f330, %f331, %f332}, [%r17+80];
	ld.shared.v4.f32 	{%f333, %f334, %f335, %f336}, [%r18+80];
	ld.shared.v4.f32 	{%f337, %f338, %f339, %f340}, [%r19+80];
	fma.rn.f32 	%f341, %f323, %f325, %f315;
	fma.rn.f32 	%f342, %f324, %f325, %f316;
	fma.rn.f32 	%f343, %f323, %f329, %f317;
	fma.rn.f32 	%f344, %f324, %f329, %f318;
	fma.rn.f32 	%f345, %f323, %f333, %f319;
	fma.rn.f32 	%f346, %f324, %f333, %f320;
	fma.rn.f32 	%f347, %f323, %f337, %f321;
	fma.rn.f32 	%f348, %f324, %f337, %f322;
	ld.shared.f32 	%f349, [%r14+2688];
	ld.shared.f32 	%f350, [%r15+2688];
	fma.rn.f32 	%f351, %f349, %f326, %f341;
	fma.rn.f32 	%f352, %f350, %f326, %f342;
	fma.rn.f32 	%f353, %f349, %f330, %f343;
	fma.rn.f32 	%f354, %f350, %f330, %f344;
	fma.rn.f32 	%f355, %f349, %f334, %f345;
	fma.rn.f32 	%f356, %f350, %f334, %f346;
	fma.rn.f32 	%f357, %f349, %f338, %f347;
	fma.rn.f32 	%f358, %f350, %f338, %f348;
	ld.shared.f32 	%f359, [%r14+2816];
	ld.shared.f32 	%f360, [%r15+2816];
	fma.rn.f32 	%f361, %f359, %f327, %f351;
	fma.rn.f32 	%f362, %f360, %f327, %f352;
	fma.rn.f32 	%f363, %f359, %f331, %f353;
	fma.rn.f32 	%f364, %f360, %f331, %f354;
	fma.rn.f32 	%f365, %f359, %f335, %f355;
	fma.rn.f32 	%f366, %f360, %f335, %f356;
	fma.rn.f32 	%f367, %f359, %f339, %f357;
	fma.rn.f32 	%f368, %f360, %f339, %f358;
	ld.shared.f32 	%f369, [%r14+2944];
	ld.shared.f32 	%f370, [%r15+2944];
	fma.rn.f32 	%f371, %f369, %f328, %f361;
	fma.rn.f32 	%f372, %f370, %f328, %f362;
	fma.rn.f32 	%f373, %f369, %f332, %f363;
	fma.rn.f32 	%f374, %f370, %f332, %f364;
	fma.rn.f32 	%f375, %f369, %f336, %f365;
	fma.rn.f32 	%f376, %f370, %f336, %f366;
	fma.rn.f32 	%f377, %f369, %f340, %f367;
	fma.rn.f32 	%f378, %f370, %f340, %f368;
	ld.shared.f32 	%f379, [%r14+3072];
	ld.shared.f32 	%f380, [%r15+3072];
	ld.shared.v4.f32 	{%f381, %f382, %f383, %f384}, [%r16+96];
	ld.shared.v4.f32 	{%f385, %f386, %f387, %f388}, [%r17+96];
	ld.shared.v4.f32 	{%f389, %f390, %f391, %f392}, [%r18+96];
	ld.shared.v4.f32 	{%f393, %f394, %f395, %f396}, [%r19+96];
	fma.rn.f32 	%f397, %f379, %f381, %f371;
	fma.rn.f32 	%f398, %f380, %f381, %f372;
	fma.rn.f32 	%f399, %f379, %f385, %f373;
	fma.rn.f32 	%f400, %f380, %f385, %f374;
	fma.rn.f32 	%f401, %f379, %f389, %f375;
	fma.rn.f32 	%f402, %f380, %f389, %f376;
	fma.rn.f32 	%f403, %f379, %f393, %f377;
	fma.rn.f32 	%f404, %f380, %f393, %f378;
	ld.shared.f32 	%f405, [%r14+3200];
	ld.shared.f32 	%f406, [%r15+3200];
	fma.rn.f32 	%f407, %f405, %f382, %f397;
	fma.rn.f32 	%f408, %f406, %f382, %f398;
	fma.rn.f32 	%f409, %f405, %f386, %f399;
	fma.rn.f32 	%f410, %f406, %f386, %f400;
	fma.rn.f32 	%f411, %f405, %f390, %f401;
	fma.rn.f32 	%f412, %f406, %f390, %f402;
	fma.rn.f32 	%f413, %f405, %f394, %f403;
	fma.rn.f32 	%f414, %f406, %f394, %f404;
	ld.shared.f32 	%f415, [%r14+3328];
	ld.shared.f32 	%f416, [%r15+3328];
	fma.rn.f32 	%f417, %f415, %f383, %f407;
	fma.rn.f32 	%f418, %f416, %f383, %f408;
	fma.rn.f32 	%f419, %f415, %f387, %f409;
	fma.rn.f32 	%f420, %f416, %f387, %f410;
	fma.rn.f32 	%f421, %f415, %f391, %f411;
	fma.rn.f32 	%f422, %f416, %f391, %f412;
	fma.rn.f32 	%f423, %f415, %f395, %f413;
	fma.rn.f32 	%f424, %f416, %f395, %f414;
	ld.shared.f32 	%f425, [%r14+3456];
	ld.shared.f32 	%f426, [%r15+3456];
	fma.rn.f32 	%f427, %f425, %f384, %f417;
	fma.rn.f32 	%f428, %f426, %f384, %f418;
	fma.rn.f32 	%f429, %f425, %f388, %f419;
	fma.rn.f32 	%f430, %f426, %f388, %f420;
	fma.rn.f32 	%f431, %f425, %f392, %f421;
	fma.rn.f32 	%f432, %f426, %f392, %f422;
	fma.rn.f32 	%f433, %f425, %f396, %f423;
	fma.rn.f32 	%f434, %f426, %f396, %f424;
	ld.shared.f32 	%f435, [%r14+3584];
	ld.shared.f32 	%f436, [%r15+3584];
	ld.shared.v4.f32 	{%f437, %f438, %f439, %f440}, [%r16+112];
	ld.shared.v4.f32 	{%f441, %f442, %f443, %f444}, [%r17+112];
	ld.shared.v4.f32 	{%f445, %f446, %f447, %f448}, [%r18+112];
	ld.shared.v4.f32 	{%f449, %f450, %f451, %f452}, [%r19+112];
	fma.rn.f32 	%f453, %f435, %f437, %f427;
	fma.rn.f32 	%f454, %f436, %f437, %f428;
	fma.rn.f32 	%f455, %f435, %f441, %f429;
	fma.rn.f32 	%f456, %f436, %f441, %f430;
	fma.rn.f32 	%f457, %f435, %f445, %f431;
	fma.rn.f32 	%f458, %f436, %f445, %f432;
	fma.rn.f32 	%f459, %f435, %f449, %f433;
	fma.rn.f32 	%f460, %f436, %f449, %f434;
	ld.shared.f32 	%f461, [%r14+3712];
	ld.shared.f32 	%f462, [%r15+3712];
	fma.rn.f32 	%f463, %f461, %f438, %f453;
	fma.rn.f32 	%f464, %f462, %f438, %f454;
	fma.rn.f32 	%f465, %f461, %f442, %f455;
	fma.rn.f32 	%f466, %f462, %f442, %f456;
	fma.rn.f32 	%f467, %f461, %f446, %f457;
	fma.rn.f32 	%f468, %f462, %f446, %f458;
	fma.rn.f32 	%f469, %f461, %f450, %f459;
	fma.rn.f32 	%f470, %f462, %f450, %f460;
	ld.shared.f32 	%f471, [%r14+3840];
	ld.shared.f32 	%f472, [%r15+3840];
	fma.rn.f32 	%f473, %f471, %f439, %f463;
	fma.rn.f32 	%f474, %f472, %f439, %f464;
	fma.rn.f32 	%f475, %f471, %f443, %f465;
	fma.rn.f32 	%f476, %f472, %f443, %f466;
	fma.rn.f32 	%f477, %f471, %f447, %f467;
	fma.rn.f32 	%f478, %f472, %f447, %f468;
	fma.rn.f32 	%f479, %f471, %f451, %f469;
	fma.rn.f32 	%f480, %f472, %f451, %f470;
	ld.shared.f32 	%f481, [%r14+3968];
	ld.shared.f32 	%f482, [%r15+3968];
	fma.rn.f32 	%f491, %f481, %f440, %f473;
	fma.rn.f32 	%f492, %f482, %f440, %f474;
	fma.rn.f32 	%f493, %f481, %f444, %f475;
	fma.rn.f32 	%f494, %f482, %f444, %f476;
	fma.rn.f32 	%f495, %f481, %f448, %f477;
	fma.rn.f32 	%f496, %f482, %f448, %f478;
	fma.rn.f32 	%f497, %f481, %f452, %f479;
	fma.rn.f32 	%f498, %f482, %f452, %f480;
	bar.sync 	0;
	add.s32 	%r96, %r96, 1;
	setp.ne.s32 	%p2, %r96, 0;
	add.s32 	%r95, %r95, %r22;
	add.s32 	%r94, %r94, %r22;
	add.s32 	%r93, %r93, %r22;
	add.s32 	%r92, %r92, %r22;
	add.s32 	%r91, %r91, 32;
	add.s32 	%r90, %r90, 32;
	add.s32 	%r89, %r89, 32;
	add.s32 	%r88, %r88, 32;
	@%p2 bra 	$L__BB0_2;
$L__BB0_3:
	cvta.to.global.u64 	%rd32, %rd5;
	add.s32 	%r75, %r1, %r3;
	mad.lo.s32 	%r76, %r75, %r48, %r2;
	add.s32 	%r77, %r76, %r4;
	mul.wide.s32 	%rd33, %r77, 4;
	add.s64 	%rd34, %rd32, %rd33;
	st.global.f32 	[%rd34], %f491;
	shl.b32 	%r78, %r6, 2;
	cvt.u64.u32 	%rd35, %r78;
	add.s64 	%rd36, %rd34, %rd35;
	st.global.f32 	[%rd36], %f492;
	add.s32 	%r79, %r75, %r5;
	mad.lo.s32 	%r80, %r79, %r48, %r2;
	add.s32 	%r81, %r80, %r4;
	mul.wide.s32 	%rd37, %r81, 4;
	add.s64 	%rd38, %rd32, %rd37;
	st.global.f32 	[%rd38], %f493;
	add.s64 	%rd39, %rd38, %rd35;
	st.global.f32 	[%rd39], %f494;
	add.s32 	%r82, %r79, %r5;
	mad.lo.s32 	%r83, %r82, %r48, %r2;
	add.s32 	%r84, %r83, %r4;
	mul.wide.s32 	%rd40, %r84, 4;
	add.s64 	%rd41, %rd32, %rd40;
	st.global.f32 	[%rd41], %f495;
	add.s64 	%rd42, %rd41, %rd35;
	st.global.f32 	[%rd42], %f496;
	add.s32 	%r85, %r82, %r5;
	mad.lo.s32 	%r86, %r85, %r48, %r2;
	add.s32 	%r87, %r86, %r4;
	mul.wide.s32 	%rd43, %r87, 4;
	add.s64 	%rd44, %rd32, %rd43;
	st.global.f32 	[%rd44], %f497;
	add.s64 	%rd45, %rd44, %rd35;
	st.global.f32 	[%rd45], %f498;
	ret;

}


// ===== COMPILED SASS (sm_100) =====

	.target	sm_100

	.elftype	@"ET_EXEC"


//--------------------- .note.nv.tkinfo           --------------------------
	.section	.note.nv.tkinfo,"",@"SHT_NOTE"
	.sectionflags	@"SHF_NOTE_NV_TKINFO"
	.tkinfo
        /*0018*/ 	.word	0x00000002
        /*0030*/ 	.string	""
        /*0030*/ 	.string	"ptxas"
        /*0030*/ 	.string	"Cuda compilation tools, release 13.0, V13.0.88"
        /*0030*/ 	.string	"Build cuda_13.0.r13.0/compiler.36424714_0"
        /*0030*/ 	.string	"-arch sm_100 -m 64 "



//--------------------- .note.nv.cuinfo           --------------------------
	.section	.note.nv.cuinfo,"",@"SHT_NOTE"
	.sectionflags	@"SHF_NOTE_NV_CUINFO"
        /*0018*/ 	.short	0x0002
        /*001a*/ 	.short	0x0064
        /*001c*/ 	.short	0x0082
	.zero		2


//--------------------- .nv.info                  --------------------------
	.section	.nv.info,"",@"SHT_CUDA_INFO"
	.align	4


	//----- nvinfo : EIATTR_REGCOUNT
	.align		4
        /*0000*/ 	.byte	0x04, 0x2f
        /*0002*/ 	.short	(.L_1 - .L_0)
	.align		4
.L_0:
        /*0004*/ 	.word	index@(_Z16block_mul_kerneliiPfS_S_)
        /*0008*/ 	.word	0x00000030


	//----- nvinfo : EIATTR_FRAME_SIZE
	.align		4
.L_1:
        /*000c*/ 	.byte	0x04, 0x11
        /*000e*/ 	.short	(.L_3 - .L_2)
	.align		4
.L_2:
        /*0010*/ 	.word	index@(_Z16block_mul_kerneliiPfS_S_)
        /*0014*/ 	.word	0x00000000


	//----- nvinfo : EIATTR_MIN_STACK_SIZE
	.align		4
.L_3:
        /*0018*/ 	.byte	0x04, 0x12
        /*001a*/ 	.short	(.L_5 - .L_4)
	.align		4
.L_4:
        /*001c*/ 	.word	index@(_Z16block_mul_kerneliiPfS_S_)
        /*0020*/ 	.word	0x00000000
.L_5:


//--------------------- .nv.compat                --------------------------
	.section	.nv.compat,"",@"SHT_CUDA_COMPAT_INFO"
	.align	4
        /*0000*/ 	.byte	0x02, 0x09, 0x00, 0x00, 0x02, 0x02, 0x01, 0x00, 0x02, 0x05, 0x05, 0x00, 0x03, 0x07, 0x01, 0x01
        /*0010*/ 	.byte	0x02, 0x03, 0x00, 0x00, 0x02, 0x06, 0x01, 0x00, 0x04, 0x0b, 0x08, 0x00, 0x09, 0x00, 0x00, 0x00
        /*0020*/ 	.byte	0x00, 0x00, 0x00, 0x00


//--------------------- .nv.info._Z16block_mul_kerneliiPfS_S_ --------------------------
	.section	.nv.info._Z16block_mul_kerneliiPfS_S_,"",@"SHT_CUDA_INFO"
	.sectionflags	@""
	.align	4


	//----- nvinfo : EIATTR_CUDA_API_VERSION
	.align		4
        /*0000*/ 	.byte	0x04, 0x37
        /*0002*/ 	.short	(.L_7 - .L_6)
.L_6:
        /*0004*/ 	.word	0x00000082


	//----- nvinfo : EIATTR_KPARAM_INFO
	.align		4
.L_7:
        /*0008*/ 	.byte	0x04, 0x17
        /*000a*/ 	.short	(.L_9 - .L_8)
.L_8:
        /*000c*/ 	.word	0x00000000
        /*0010*/ 	.short	0x0004
        /*0012*/ 	.short	0x0018
        /*0014*/ 	.byte	0x00, 0xf5, 0x21, 0x00


	//----- nvinfo : EIATTR_KPARAM_INFO
	.align		4
.L_9:
        /*0018*/ 	.byte	0x04, 0x17
        /*001a*/ 	.short	(.L_11 - .L_10)
.L_10:
        /*001c*/ 	.word	0x00000000
        /*0020*/ 	.short	0x0003
        /*0022*/ 	.short	0x0010
        /*0024*/ 	.byte	0x00, 0xf5, 0x21, 0x00


	//----- nvinfo : EIATTR_KPARAM_INFO
	.align		4
.L_11:
        /*0028*/ 	.byte	0x04, 0x17
        /*002a*/ 	.short	(.L_13 - .L_12)
.L_12:
        /*002c*/ 	.word	0x00000000
        /*0030*/ 	.short	0x0002
        /*0032*/ 	.short	0x0008
        /*0034*/ 	.byte	0x00, 0xf5, 0x21, 0x00


	//----- nvinfo : EIATTR_KPARAM_INFO
	.align		4
.L_13:
        /*0038*/ 	.byte	0x04, 0x17
        /*003a*/ 	.short	(.L_15 - .L_14)
.L_14:
        /*003c*/ 	.word	0x00000000
        /*0040*/ 	.short	0x0001
        /*0042*/ 	.short	0x0004
        /*0044*/ 	.byte	0x00, 0xf0, 0x11, 0x00


	//----- nvinfo : EIATTR_KPARAM_INFO
	.align		4
.L_15:
        /*0048*/ 	.byte	0x04, 0x17
        /*004a*/ 	.short	(.L_17 - .L_16)
.L_16:
        /*004c*/ 	.word	0x00000000
        /*0050*/ 	.short	0x0000
        /*0052*/ 	.short	0x0000
        /*0054*/ 	.byte	0x00, 0xf0, 0x11, 0x00


	//----- nvinfo : EIATTR_SPARSE_MMA_MASK
	.align		4
.L_17:
        /*0058*/ 	.byte	0x03, 0x50
        /*005a*/ 	.short	0x0000


	//----- nvinfo : EIATTR_MAXREG_COUNT
	.align		4
        /*005c*/ 	.byte	0x03, 0x1b
        /*005e*/ 	.short	0x00ff


	//----- nvinfo : EIATTR_NUM_BARRIERS
	.align		4
        /*0060*/ 	.byte	0x02, 0x4c
        /*0062*/ 	.byte	0x01
	.zero		1


	//----- nvinfo : EIATTR_MERCURY_ISA_VERSION
	.align		4
        /*0064*/ 	.byte	0x03, 0x5f
        /*0066*/ 	.short	0x0101


	//----- nvinfo : EIATTR_VRC_CTA_INIT_COUNT
	.align		4
        /*0068*/ 	.byte	0x02, 0x4a
	.zero		1
	.zero		1


	//----- nvinfo : EIATTR_EXIT_INSTR_OFFSETS
	.align		4
        /*006c*/ 	.byte	0x04, 0x1c
        /*006e*/ 	.short	(.L_19 - .L_18)


	//   ....[0]....
.L_18:
        /*0070*/ 	.word	0x00002040


	//----- nvinfo : EIATTR_CBANK_PARAM_SIZE
	.align		4
.L_19:
        /*0074*/ 	.byte	0x03, 0x19
        /*0076*/ 	.short	0x0020


	//----- nvinfo : EIATTR_PARAM_CBANK
	.align		4
        /*0078*/ 	.byte	0x04, 0x0a
        /*007a*/ 	.short	(.L_21 - .L_20)
	.align		4
.L_20:
        /*007c*/ 	.word	index@(.nv.constant0._Z16block_mul_kerneliiPfS_S_)
        /*0080*/ 	.short	0x0380
        /*0082*/ 	.short	0x0020


	//----- nvinfo : EIATTR_SW_WAR
	.align		4
.L_21:
        /*0084*/ 	.byte	0x04, 0x36
        /*0086*/ 	.short	(.L_23 - .L_22)
.L_22:
        /*0088*/ 	.word	0x00000008
.L_23:


//--------------------- .nv.callgraph             --------------------------
	.section	.nv.callgraph,"",@"SHT_CUDA_CALLGRAPH"
	.align	4
	.sectionentsize	8
	.align		4
        /*0000*/ 	.word	0x00000000
	.align		4
        /*0004*/ 	.word	0xffffffff
	.align		4
        /*0008*/ 	.word	0x00000000
	.align		4
        /*000c*/ 	.word	0xfffffffe
	.align		4
        /*0010*/ 	.word	0x00000000
	.align		4
        /*0014*/ 	.word	0xfffffffd
	.align		4
        /*0018*/ 	.word	0x00000000
	.align		4
        /*001c*/ 	.word	0xfffffffc


//--------------------- .text._Z16block_mul_kerneliiPfS_S_ --------------------------
	.section	.text._Z16block_mul_kerneliiPfS_S_,"ax",@progbits
	.align	128
        .global         _Z16block_mul_kerneliiPfS_S_
        .type           _Z16block_mul_kerneliiPfS_S_,@function
        .size           _Z16block_mul_kerneliiPfS_S_,(.L_x_3 - _Z16block_mul_kerneliiPfS_S_)
        .other          _Z16block_mul_kerneliiPfS_S_,@"STO_CUDA_ENTRY STV_DEFAULT"
_Z16block_mul_kerneliiPfS_S_:
.text._Z16block_mul_kerneliiPfS_S_:
[----:B------:R-:W-:Y:S01]  /*0000*/  LDC R1, c[0x0][0x37c] ;  /* 0x0000df00ff017b82 */ /* 0x000fe20000000800 */
[----:B------:R-:W0:Y:S07]  /*0010*/  LDCU UR6, c[0x0][0x384] ;  /* 0x00007080ff0677ac */ /* 0x000e2e0008000800 */
[----:B------:R-:W1:Y:S01]  /*0020*/  S2UR UR4, SR_CTAID.Y ;  /* 0x00000000000479c3 */ /* 0x000e620000002600 */
[----:B------:R-:W2:Y:S01]  /*0030*/  S2R R2, SR_CTAID.X ;  /* 0x0000000000027919 */ /* 0x000ea20000002500 */
[----:B------:R-:W-:Y:S01]  /*0040*/  HFMA2 R27, -RZ, RZ, 0, 0 ;  /* 0x00000000ff1b7431 */ /* 0x000fe200000001ff */
[----:B------:R-:W-:Y:S01]  /*0050*/  CS2R R38, SRZ ;  /* 0x0000000000267805 */ /* 0x000fe2000001ff00 */
[----:B------:R-:W-:Y:S01]  /*0060*/  HFMA2 R23, -RZ, RZ, 0, 0 ;  /* 0x00000000ff177431 */ /* 0x000fe200000001ff */
[----:B------:R-:W3:Y:S01]  /*0070*/  S2R R35, SR_TID.Y ;  /* 0x0000000000237919 */ /* 0x000ee20000002200 */
[----:B------:R-:W-:-:S02]  /*0080*/  MOV R44, RZ ;  /* 0x000000ff002c7202 */ /* 0x000fc40000000f00 */
[----:B------:R-:W-:Y:S02]  /*0090*/  CS2R R20, SRZ ;  /* 0x0000000000147805 */ /* 0x000fe4000001ff00 */
[----:B------:R-:W-:Y:S01]  /*00a0*/  MOV R40, RZ ;  /* 0x000000ff00287202 */ /* 0x000fe20000000f00 */
[----:B------:R-:W4:Y:S01]  /*00b0*/  S2R R36, SR_TID.X ;  /* 0x0000000000247919 */ /* 0x000f220000002100 */
[----:B------:R-:W2:Y:S01]  /*00c0*/  LDC R0, c[0x0][0x364] ;  /* 0x0000d900ff007b82 */ /* 0x000ea20000000800 */
[----:B------:R-:W2:Y:S01]  /*00d0*/  LDCU.64 UR10, c[0x0][0x358] ;  /* 0x00006b00ff0a77ac */ /* 0x000ea20008000a00 */
[----:B------:R-:W2:Y:S01]  /*00e0*/  LDCU UR8, c[0x0][0x360] ;  /* 0x00006c00ff0877ac */ /* 0x000ea20008000800 */
[----:B0-----:R-:W-:Y:S02]  /*00f0*/  UISETP.GE.AND UP0, UPT, UR6, 0x1, UPT ;  /* 0x000000010600788c */ /* 0x001fe4000bf06270 */
[----:B-1----:R-:W-:-:S07]  /*0100*/  USHF.L.U32 UR4, UR4, 0x5, URZ ;  /* 0x0000000504047899 */ /* 0x002fce00080006ff */
[----:B------:R-:W-:Y:S05]  /*0110*/  BRA.U !UP0, `(.L_x_0) ;  /* 0x0000001d08347547 */ /* 0x000fea000b800000 */
[----:B------:R-:W0:Y:S01]  /*0120*/  S2UR UR7, SR_CgaCtaId ;  /* 0x00000000000779c3 */ /* 0x000e220000008800 */
[----:B------:R-:W-:Y:S01]  /*0130*/  UMOV UR5, 0x400 ;  /* 0x0000040000057882 */ /* 0x000fe20000000000 */
[-C--:B--23--:R-:W-:Y:S01]  /*0140*/  LEA R4, R2, R35.reuse, 0x5 ;  /* 0x0000002302047211 */ /* 0x08cfe200078e28ff */
[----:B------:R-:W-:Y:S01]  /*0150*/  IMAD R10, R0, 0x3, R35 ;  /* 0x00000003000a7824 */ /* 0x000fe200078e0223 */
[CC--:B------:R-:W-:Y:S02]  /*0160*/  IADD3 R6, PT, PT, R35.reuse, R0.reuse, RZ ;  /* 0x0000000023067210 */ /* 0x0c0fe40007ffe0ff */
[----:B------:R-:W-:Y:S02]  /*0170*/  CS2R R20, SRZ ;  /* 0x0000000000147805 */ /* 0x000fe4000001ff00 */
[----:B------:R-:W-:Y:S02]  /*0180*/  IADD3 R5, PT, PT, R4, R0, RZ ;  /* 0x0000000004057210 */ /* 0x000fe40007ffe0ff */
[----:B------:R-:W-:Y:S01]  /*0190*/  CS2R R38, SRZ ;  /* 0x0000000000267805 */ /* 0x000fe2000001ff00 */
[----:B------:R-:W1:Y:S01]  /*01a0*/  LDC R3, c[0x0][0x380] ;  /* 0x0000e000ff037b82 */ /* 0x000e620000000800 */
[----:B------:R-:W-:Y:S01]  /*01b0*/  LEA R8, R0, R35, 0x1 ;  /* 0x0000002300087211 */ /* 0x000fe200078e08ff */
[----:B------:R-:W-:Y:S01]  /*01c0*/  UIADD3 UR6, UPT, UPT, -UR6, URZ, URZ ;  /* 0x000000ff06067290 */ /* 0x000fe2000fffe1ff */
[----:B----4-:R-:W-:-:S02]  /*01d0*/  LEA R37, R35, R36, 0x5 ;  /* 0x0000002423257211 */ /* 0x010fc400078e28ff */
[----:B------:R-:W-:Y:S02]  /*01e0*/  MOV R40, RZ ;  /* 0x000000ff00287202 */ /* 0x000fe40000000f00 */
[----:B------:R-:W-:Y:S02]  /*01f0*/  MOV R23, RZ ;  /* 0x000000ff00177202 */ /* 0x000fe40000000f00 */
[----:B------:R-:W-:Y:S02]  /*0200*/  MOV R44, RZ ;  /* 0x000000ff002c7202 */ /* 0x000fe40000000f00 */
[----:B------:R-:W-:Y:S01]  /*0210*/  MOV R27, RZ ;  /* 0x000000ff001b7202 */ /* 0x000fe20000000f00 */
[----:B0-----:R-:W-:-:S06]  /*0220*/  ULEA UR5, UR7, UR5, 0x18 ;  /* 0x0000000507057291 */ /* 0x001fcc000f8ec0ff */
[----:B------:R-:W-:Y:S01]  /*0230*/  LEA R37, R37, UR5, 0x2 ;  /* 0x0000000525257c11 */ /* 0x000fe2000f8e10ff */
[CCC-:B-1----:R-:W-:Y:S01]  /*0240*/  IMAD R28, R35.reuse, R3.reuse, R36.reuse ;  /* 0x00000003231c7224 */ /* 0x1c2fe200078e0224 */
[----:B------:R-:W-:Y:S01]  /*0250*/  LEA R35, R35, UR5, 0x7 ;  /* 0x0000000523237c11 */ /* 0x000fe2000f8e38ff */
[-CC-:B------:R-:W-:Y:S01]  /*0260*/  IMAD R31, R6, R3.reuse, R36.reuse ;  /* 0x00000003061f7224 */ /* 0x180fe200078e0224 */
[CC--:B------:R-:W-:Y:S01]  /*0270*/  IADD3 R6, PT, PT, R5.reuse, R0.reuse, RZ ;  /* 0x0000000005067210 */ /* 0x0c0fe20007ffe0ff */
[--C-:B------:R-:W-:Y:S01]  /*0280*/  IMAD R30, R8, R3, R36.reuse ;  /* 0x00000003081e7224 */ /* 0x100fe200078e0224 */
[----:B------:R-:W-:Y:S01]  /*0290*/  LEA R34, R0, R35, 0x7 ;  /* 0x0000002300227211 */ /* 0x000fe200078e38ff */
[-CC-:B------:R-:W-:Y:S01]  /*02a0*/  IMAD R10, R10, R3.reuse, R36.reuse ;  /* 0x000000030a0a7224 */ /* 0x180fe200078e0224 */
[----:B------:R-:W-:Y:S01]  /*02b0*/  IADD3 R8, PT, PT, R6, R0, RZ ;  /* 0x0000000006087210 */ /* 0x000fe20007ffe0ff */
[-CC-:B------:R-:W-:Y:S01]  /*02c0*/  IMAD R4, R4, R3.reuse, R36.reuse ;  /* 0x0000000304047224 */ /* 0x180fe200078e0224 */
[----:B------:R-:W-:Y:S01]  /*02d0*/  LEA R33, R0, R34, 0x7 ;  /* 0x0000002200217211 */ /* 0x000fe200078e38ff */
[-CC-:B------:R-:W-:Y:S01]  /*02e0*/  IMAD R5, R5, R3.reuse, R36.reuse ;  /* 0x0000000305057224 */ /* 0x180fe200078e0224 */
[----:B------:R-:W-:Y:S01]  /*02f0*/  IADD3 R31, PT, PT, R31, UR4, RZ ;  /* 0x000000041f1f7c10 */ /* 0x000fe2000fffe0ff */
[-CC-:B------:R-:W-:Y:S01]  /*0300*/  IMAD R6, R6, R3.reuse, R36.reuse ;  /* 0x0000000306067224 */ /* 0x180fe200078e0224 */
[----:B------:R-:W-:Y:S01]  /*0310*/  IADD3 R30, PT, PT, R30, UR4, RZ ;  /* 0x000000041e1e7c10 */ /* 0x000fe2000fffe0ff */
[----:B------:R-:W-:Y:S01]  /*0320*/  IMAD R7, R8, R3, R36 ;  /* 0x0000000308077224 */ /* 0x000fe200078e0224 */
[----:B------:R-:W-:-:S02]  /*0330*/  LEA R36, R36, UR5, 0x2 ;  /* 0x0000000524247c11 */ /* 0x000fc4000f8e10ff */
[----:B------:R-:W-:Y:S02]  /*0340*/  IADD3 R29, PT, PT, R10, UR4, RZ ;  /* 0x000000040a1d7c10 */ /* 0x000fe4000fffe0ff */
[----:B------:R-:W-:Y:S02]  /*0350*/  IADD3 R28, PT, PT, R28, UR4, RZ ;  /* 0x000000041c1c7c10 */ /* 0x000fe4000fffe0ff */
[----:B------:R-:W-:-:S07]  /*0360*/  LEA R32, R0, R33, 0x7 ;  /* 0x0000002100207211 */ /* 0x000fce00078e38ff */
.L_x_1:
[----:B------:R-:W0:Y:S08]  /*0370*/  LDC.64 R12, c[0x0][0x388] ;  /* 0x0000e200ff0c7b82 */ /* 0x000e300000000a00 */
[----:B------:R-:W1:Y:S08]  /*0380*/  LDC R14, c[0x0][0x360] ;  /* 0x0000d800ff0e7b82 */ /* 0x000e700000000800 */
[----:B------:R-:W2:Y:S01]  /*0390*/  LDC.64 R8, c[0x0][0x390] ;  /* 0x0000e400ff087b82 */ /* 0x000ea20000000a00 */
[----:B0-----:R-:W-:-:S05]  /*03a0*/  IMAD.WIDE R42, R4, 0x4, R12 ;  /* 0x00000004042a7825 */ /* 0x001fca00078e020c */
[----:B------:R1:W3:Y:S01]  /*03b0*/  LDG.E R17, desc[UR10][R42.64] ;  /* 0x0000000a2a117981 */ /* 0x0002e2000c1e1900 */
[----:B------:R-:W-:-:S04]  /*03c0*/  IMAD.WIDE R10, R5, 0x4, R12 ;  /* 0x00000004050a7825 */ /* 0x000fc800078e020c */
[--C-:B------:R-:W-:Y:S01]  /*03d0*/  IMAD.WIDE R24, R6, 0x4, R12.reuse ;  /* 0x0000000406187825 */ /* 0x100fe200078e020c */
[----:B------:R0:W4:Y:S03]  /*03e0*/  LDG.E R18, desc[UR10][R10.64] ;  /* 0x0000000a0a127981 */ /* 0x000126000c1e1900 */
[----:B------:R-:W-:Y:S01]  /*03f0*/  IMAD.WIDE R12, R7, 0x4, R12 ;  /* 0x00000004070c7825 */ /* 0x000fe200078e020c */
[----:B------:R5:W4:Y:S01]  /*0400*/  LDG.E R15, desc[UR10][R24.64] ;  /* 0x0000000a180f7981 */ /* 0x000b22000c1e1900 */
[----:B------:R-:W-:Y:S02]  /*0410*/  USHF.L.U32 UR5, UR8, 0x2, URZ ;  /* 0x0000000208057899 */ /* 0x000fe400080006ff */
[C---:B-1----:R-:W-:Y:S01]  /*0420*/  IMAD.WIDE.U32 R42, R14.reuse, 0x4, R42 ;  /* 0x000000040e2a7825 */ /* 0x042fe200078e002a */
[----:B------:R1:W4:Y:S03]  /*0430*/  LDG.E R26, desc[UR10][R12.64] ;  /* 0x0000000a0c1a7981 */ /* 0x000326000c1e1900 */
[----:B0-----:R-:W-:-:S04]  /*0440*/  IMAD.WIDE.U32 R10, R14, 0x4, R10 ;  /* 0x000000040e0a7825 */ /* 0x001fc800078e000a */
[C---:B-----5:R-:W-:Y:S01]  /*0450*/  IMAD.WIDE.U32 R24, R14.reuse, 0x4, R24 ;  /* 0x000000040e187825 */ /* 0x060fe200078e0018 */
[----:B------:R2:W5:Y:S03]  /*0460*/  LDG.E R16, desc[UR10][R10.64] ;  /* 0x0000000a0a107981 */ /* 0x000566000c1e1900 */
[----:B-1----:R-:W-:Y:S01]  /*0470*/  IMAD.WIDE.U32 R12, R14, 0x4, R12 ;  /* 0x000000040e0c7825 */ /* 0x002fe200078e000c */
[----:B------:R-:W5:Y:S04]  /*0480*/  LDG.E R41, desc[UR10][R24.64] ;  /* 0x0000000a18297981 */ /* 0x000f68000c1e1900 */
[----:B------:R0:W4:Y:S01]  /*0490*/  LDG.E R14, desc[UR10][R42.64] ;  /* 0x0000000a2a0e7981 */ /* 0x000122000c1e1900 */
[----:B--2---:R-:W-:-:S03]  /*04a0*/  IMAD.WIDE R10, R28, 0x4, R8 ;  /* 0x000000041c0a7825 */ /* 0x004fc600078e0208 */
[----:B------:R1:W2:Y:S01]  /*04b0*/  LDG.E R25, desc[UR10][R12.64] ;  /* 0x0000000a0c197981 */ /* 0x0002a2000c1e1900 */
[----:B0-----:R-:W-:-:S03]  /*04c0*/  IMAD.WIDE R42, R31, 0x4, R8 ;  /* 0x000000041f2a7825 */ /* 0x001fc600078e0208 */
[----:B------:R0:W2:Y:S04]  /*04d0*/  LDG.E R24, desc[UR10][R10.64] ;  /* 0x0000000a0a187981 */ /* 0x0000a8000c1e1900 */
[----:B------:R-:W2:Y:S01]  /*04e0*/  LDG.E R19, desc[UR10][R42.64] ;  /* 0x0000000a2a137981 */ /* 0x000ea2000c1e1900 */
[----:B-1----:R-:W-:-:S04]  /*04f0*/  IADD3 R12, P0, PT, R10, UR5, RZ ;  /* 0x000000050a0c7c10 */ /* 0x002fc8000ff1e0ff */
[----:B------:R-:W-:Y:S02]  /*0500*/  IADD3.X R13, PT, PT, RZ, R11, RZ, P0, !PT ;  /* 0x0000000bff0d7210 */ /* 0x000fe400007fe4ff */
[----:B0-----:R-:W-:-:S03]  /*0510*/  IADD3 R10, P0, PT, R42, UR5, RZ ;  /* 0x000000052a0a7c10 */ /* 0x001fc6000ff1e0ff */
[----:B------:R0:W2:Y:S01]  /*0520*/  LDG.E R22, desc[UR10][R12.64] ;  /* 0x0000000a0c167981 */ /* 0x0000a2000c1e1900 */
[----:B------:R-:W-:Y:S01]  /*0530*/  IADD3.X R11, PT, PT, RZ, R43, RZ, P0, !PT ;  /* 0x0000002bff0b7210 */ /* 0x000fe200007fe4ff */
[----:B0-----:R-:W-:-:S04]  /*0540*/  IMAD.WIDE R12, R30, 0x4, R8 ;  /* 0x000000041e0c7825 */ /* 0x001fc800078e0208 */
[----:B------:R-:W-:Y:S01]  /*0550*/  IMAD.WIDE R8, R29, 0x4, R8 ;  /* 0x000000041d087825 */ /* 0x000fe200078e0208 */
[----:B------:R-:W2:Y:S04]  /*0560*/  LDG.E R42, desc[UR10][R12.64] ;  /* 0x0000000a0c2a7981 */ /* 0x000ea8000c1e1900 */
[----:B---3--:R0:W-:Y:S04]  /*0570*/  STS [R37], R17 ;  /* 0x0000001125007388 */ /* 0x0081e80000000800 */
[----:B0-----:R0:W3:Y:S02]  /*0580*/  LDG.E R17, desc[UR10][R10.64] ;  /* 0x0000000a0a117981 */ /* 0x0010e4000c1e1900 */
[----:B0-----:R-:W-:-:S04]  /*0590*/  IADD3 R10, P0, PT, R12, UR5, RZ ;  /* 0x000000050c0a7c10 */ /* 0x001fc8000ff1e0ff */
[----:B------:R-:W-:-:S05]  /*05a0*/  IADD3.X R11, PT, PT, RZ, R13, RZ, P0, !PT ;  /* 0x0000000dff0b7210 */ /* 0x000fca00007fe4ff */
[----:B------:R0:W3:Y:S02]  /*05b0*/  LDG.E R45, desc[UR10][R10.64] ;  /* 0x0000000a0a2d7981 */ /* 0x0000e4000c1e1900 */
[----:B0-----:R-:W-:Y:S02]  /*05c0*/  IADD3 R10, P0, PT, R8, UR5, RZ ;  /* 0x00000005080a7c10 */ /* 0x001fe4000ff1e0ff */
[----:B------:R0:W3:Y:S02]  /*05d0*/  LDG.E R8, desc[UR10][R8.64] ;  /* 0x0000000a08087981 */ /* 0x0000e4000c1e1900 */
[----:B------:R-:W-:-:S05]  /*05e0*/  IADD3.X R11, PT, PT, RZ, R9, RZ, P0, !PT ;  /* 0x00000009ff0b7210 */ /* 0x000fca00007fe4ff */
[----:B------:R-:W3:Y:S01]  /*05f0*/  LDG.E R43, desc[UR10][R10.64] ;  /* 0x0000000a0a2b7981 */ /* 0x000ee2000c1e1900 */
[CC--:B------:R-:W-:Y:S02]  /*0600*/  LEA R12, R0.reuse, R37.reuse, 0x8 ;  /* 0x00000025000c7211 */ /* 0x0c0fe400078e40ff */
[C---:B0-----:R-:W-:Y:S01]  /*0610*/  LEA R9, R0.reuse, R37, 0x7 ;  /* 0x0000002500097211 */ /* 0x041fe200078e38ff */
[----:B----4-:R-:W-:Y:S01]  /*0620*/  STS [R37+UR5], R14 ;  /* 0x0000000e25007988 */ /* 0x010fe20008000805 */
[----:B------:R-:W-:-:S03]  /*0630*/  LEA R13, R0, R12, 0x7 ;  /* 0x0000000c000d7211 */ /* 0x000fc600078e38ff */
[----:B------:R-:W-:Y:S04]  /*0640*/  STS [R9], R18 ;  /* 0x0000001209007388 */ /* 0x000fe80000000800 */
[----:B-----5:R-:W-:Y:S04]  /*0650*/  STS [R9+UR5], R16 ;  /* 0x0000001009007988 */ /* 0x020fe80008000805 */
[----:B------:R-:W-:Y:S04]  /*0660*/  STS [R12], R15 ;  /* 0x0000000f0c007388 */ /* 0x000fe80000000800 */
[----:B------:R-:W-:Y:S04]  /*0670*/  STS [R12+UR5], R41 ;  /* 0x000000290c007988 */ /* 0x000fe80008000805 */
[----:B------:R-:W-:Y:S04]  /*0680*/  STS [R13], R26 ;  /* 0x0000001a0d007388 */ /* 0x000fe80000000800 */
[----:B--2---:R-:W-:Y:S04]  /*0690*/  STS [R13+UR5], R25 ;  /* 0x000000190d007988 */ /* 0x004fe80008000805 */
[----:B------:R-:W-:Y:S04]  /*06a0*/  STS [R37+0x1000], R24 ;  /* 0x0010001825007388 */ /* 0x000fe80000000800 */
[----:B------:R-:W-:Y:S04]  /*06b0*/  STS [R37+UR5+0x1000], R22 ;  /* 0x0010001625007988 */ /* 0x000fe80008000805 */
[----:B------:R-:W-:Y:S04]  /*06c0*/  STS [R9+0x1000], R19 ;  /* 0x0010001309007388 */ /* 0x000fe80000000800 */
[----:B---3--:R-:W-:Y:S04]  /*06d0*/  STS [R9+UR5+0x1000], R17 ;  /* 0x0010001109007988 */ /* 0x008fe80008000805 */
[----:B------:R-:W-:Y:S04]  /*06e0*/  STS [R12+0x1000], R42 ;  /* 0x0010002a0c007388 */ /* 0x000fe80000000800 */
[----:B------:R-:W-:Y:S04]  /*06f0*/  STS [R12+UR5+0x1000], R45 ;  /* 0x0010002d0c007988 */ /* 0x000fe80008000805 */
[----:B------:R-:W-:Y:S04]  /*0700*/  STS [R13+0x1000], R8 ;  /* 0x001000080d007388 */ /* 0x000fe80000000800 */
[----:B------:R-:W-:Y:S01]  /*0710*/  STS [R13+UR5+0x1000], R43 ;  /* 0x0010002b0d007988 */ /* 0x000fe20008000805 */
[----:B------:R-:W-:Y:S06]  /*0720*/  BAR.SYNC.DEFER_BLOCKING 0x0 ;  /* 0x0000000000007b1d */ /* 0x000fec0000010000 */
[----:B------:R-:W-:Y:S04]  /*0730*/  LDS.128 R8, [R35] ;  /* 0x0000000023087984 */ /* 0x000fe80000000c00 */
[----:B------:R-:W0:Y:S04]  /*0740*/  LDS R43, [R36+UR5+0x1000] ;  /* 0x00100005242b7984 */ /* 0x000e280008000800 */
[----:B------:R-:W1:Y:S04]  /*0750*/  LDS.128 R16, [R33] ;  /* 0x0000000021107984 */ /* 0x000e680000000c00 */
[----:B------:R-:W2:Y:S04]  /*0760*/  LDS R45, [R36+0x1000] ;  /* 0x00100000242d7984 */ /* 0x000ea80000000800 */
[----:B------:R-:W3:Y:S04]  /*0770*/  LDS.128 R12, [R34] ;  /* 0x00000000220c7984 */ /* 0x000ee80000000c00 */
[----:B------:R-:W-:Y:S01]  /*0780*/  LDS R22, [R36+UR5+0x1080] ;  /* 0x0010800524167984 */ /* 0x000fe20008000800 */
[----:B0-----:R-:W-:-:S03]  /*0790*/  FFMA R41, R43, R8, R27 ;  /* 0x000000082b297223 */ /* 0x001fc6000000001b */
[----:B------:R-:W0:Y:S01]  /*07a0*/  LDS.128 R24, [R32] ;  /* 0x0000000020187984 */ /* 0x000e220000000c00 */
[----:B-1----:R-:W-:-:S03]  /*07b0*/  FFMA R42, R43, R16, R23 ;  /* 0x000000102b2a7223 */ /* 0x002fc60000000017 */
[----:B------:R-:W1:Y:S01]  /*07c0*/  LDS R23, [R36+0x1080] ;  /* 0x0010800024177984 */ /* 0x000e620000000800 */
[----:B--2---:R-:W-:-:S03]  /*07d0*/  FFMA R21, R45, R16, R21 ;  /* 0x000000102d157223 */ /* 0x004fc60000000015 */
[----:B------:R-:W2:Y:S01]  /*07e0*/  LDS R16, [R36+0x1100] ;  /* 0x0011000024107984 */ /* 0x000ea20000000800 */
[-C--:B---3--:R-:W-:Y:S01]  /*07f0*/  FFMA R39, R45, R12.reuse, R39 ;  /* 0x0000000c2d277223 */ /* 0x088fe20000000027 */
[----:B------:R-:W-:Y:S02]  /*0800*/  FFMA R44, R43, R12, R44 ;  /* 0x0000000c2b2c7223 */ /* 0x000fe4000000002c */
[----:B------:R-:W3:Y:S01]  /*0810*/  LDS R12, [R36+UR5+0x1100] ;  /* 0x00110005240c7984 */ /* 0x000ee20008000800 */
[----:B------:R-:W-:-:S03]  /*0820*/  FFMA R38, R45, R8, R38 ;  /* 0x000000082d267223 */ /* 0x000fc60000000026 */
[----:B------:R-:W4:Y:S01]  /*0830*/  LDS R8, [R36+0x1180] ;  /* 0x0011800024087984 */ /* 0x000f220000000800 */
[-C--:B0-----:R-:W-:Y:S01]  /*0840*/  FFMA R20, R45, R24.reuse, R20 ;  /* 0x000000182d147223 */ /* 0x081fe20000000014 */
[----:B------:R-:W-:Y:S02]  /*0850*/  FFMA R24, R43, R24, R40 ;  /* 0x000000182b187223 */ /* 0x000fe40000000028 */
[----:B------:R-:W0:Y:S01]  /*0860*/  LDS R43, [R36+UR5+0x1180] ;  /* 0x00118005242b7984 */ /* 0x000e220008000800 */
[CC--:B-1----:R-:W-:Y:S01]  /*0870*/  FFMA R38, R9.reuse, R23.reuse, R38 ;  /* 0x0000001709267223 */ /* 0x0c2fe20000000026 */
[-C--:B------:R-:W-:Y:S01]  /*0880*/  FFMA R41, R9, R22.reuse, R41 ;  /* 0x0000001609297223 */ /* 0x080fe20000000029 */
[-C--:B------:R-:W-:Y:S01]  /*0890*/  FFMA R9, R25, R23.reuse, R20 ;  /* 0x0000001719097223 */ /* 0x080fe20000000014 */
[-C--:B------:R-:W-:Y:S01]  /*08a0*/  FFMA R39, R13, R23.reuse, R39 ;  /* 0x000000170d277223 */ /* 0x080fe20000000027 */
[----:B------:R-:W-:Y:S01]  /*08b0*/  FFMA R21, R17, R23, R21 ;  /* 0x0000001711157223 */ /* 0x000fe20000000015 */
[-C--:B------:R-:W-:Y:S01]  /*08c0*/  FFMA R44, R13, R22.reuse, R44 ;  /* 0x000000160d2c7223 */ /* 0x080fe2000000002c */
[----:B------:R-:W-:Y:S01]  /*08d0*/  FFMA R42, R17, R22, R42 ;  /* 0x00000016112a7223 */ /* 0x000fe2000000002a */
[----:B--2---:R-:W-:Y:S01]  /*08e0*/  FFMA R9, R26, R16, R9 ;  /* 0x000000101a097223 */ /* 0x004fe20000000009 */
[----:B------:R-:W-:Y:S01]  /*08f0*/  FFMA R25, R25, R22, R24 ;  /* 0x0000001619197223 */ /* 0x000fe20000000018 */
[-C--:B------:R-:W-:Y:S01]  /*0900*/  FFMA R38, R10, R16.reuse, R38 ;  /* 0x000000100a267223 */ /* 0x080fe20000000026 */
[-C--:B------:R-:W-:Y:S01]  /*0910*/  FFMA R39, R14, R16.reuse, R39 ;  /* 0x000000100e277223 */ /* 0x080fe20000000027 */
[----:B------:R-:W-:Y:S01]  /*0920*/  FFMA R40, R18, R16, R21 ;  /* 0x0000001012287223 */ /* 0x000fe20000000015 */
[-C--:B---3--:R-:W-:Y:S01]  /*0930*/  FFMA R41, R10, R12.reuse, R41 ;  /* 0x0000000c0a297223 */ /* 0x088fe20000000029 */
[-C--:B------:R-:W-:Y:S01]  /*0940*/  FFMA R44, R14, R12.reuse, R44 ;  /* 0x0000000c0e2c7223 */ /* 0x080fe2000000002c */
[-C--:B------:R-:W-:Y:S01]  /*0950*/  FFMA R42, R18, R12.reuse, R42 ;  /* 0x0000000c122a7223 */ /* 0x080fe2000000002a */
[----:B------:R-:W-:Y:S01]  /*0960*/  FFMA R26, R26, R12, R25 ;  /* 0x0000000c1a1a7223 */ /* 0x000fe20000000019 */
[-C--:B----4-:R-:W-:Y:S01]  /*0970*/  FFMA R38, R11, R8.reuse, R38 ;  /* 0x000000080b267223 */ /* 0x090fe20000000026 */
[-C--:B------:R-:W-:Y:S01]  /*0980*/  FFMA R39, R15, R8.reuse, R39 ;  /* 0x000000080f277223 */ /* 0x080fe20000000027 */
[-C--:B------:R-:W-:Y:S01]  /*0990*/  FFMA R40, R19, R8.reuse, R40 ;  /* 0x0000000813287223 */ /* 0x080fe20000000028 */
[----:B------:R-:W-:Y:S01]  /*09a0*/  FFMA R18, R27, R8, R9 ;  /* 0x000000081b127223 */ /* 0x000fe20000000009 */
[----:B------:R-:W-:Y:S04]  /*09b0*/  LDS R16, [R36+0x1200] ;  /* 0x0012000024107984 */ /* 0x000fe80000000800 */
[----:B------:R-:W1:Y:S04]  /*09c0*/  LDS.128 R20, [R35+0x10] ;  /* 0x0000100023147984 */ /* 0x000e680000000c00 */
[----:B------:R-:W2:Y:S01]  /*09d0*/  LDS R17, [R36+UR5+0x1200] ;  /* 0x0012000524117984 */ /* 0x000ea20008000800 */
[-C--:B0-----:R-:W-:Y:S01]  /*09e0*/  FFMA R41, R11, R43.reuse, R41 ;  /* 0x0000002b0b297223 */ /* 0x081fe20000000029 */
[----:B------:R-:W-:-:S02]  /*09f0*/  FFMA R44, R15, R43, R44 ;  /* 0x0000002b0f2c7223 */ /* 0x000fc4000000002c */
[----:B------:R-:W0:Y:S01]  /*0a00*/  LDS.128 R8, [R34+0x10] ;  /* 0x0000100022087984 */ /* 0x000e220000000c00 */
[----:B------:R-:W-:-:S03]  /*0a10*/  FFMA R42, R19, R43, R42 ;  /* 0x0000002b132a7223 */ /* 0x000fc6000000002a */
[----:B------:R-:W3:Y:S01]  /*0a20*/  LDS.128 R12, [R33+0x10] ;  /* 0x00001000210c7984 */ /* 0x000ee20000000c00 */
[----:B------:R-:W-:-:S03]  /*0a30*/  FFMA R43, R27, R43, R26 ;  /* 0x0000002b1b2b7223 */ /* 0x000fc6000000001a */
[----:B------:R-:W4:Y:S01]  /*0a40*/  LDS.128 R24, [R32+0x10] ;  /* 0x0000100020187984 */ /* 0x000f220000000c00 */
[CC--:B-1----:R-:W-:Y:S01]  /*0a50*/  FFMA R38, R16.reuse, R20.reuse, R38 ;  /* 0x0000001410267223 */ /* 0x0c2fe20000000026 */
[C---:B--2---:R-:W-:Y:S01]  /*0a60*/  FFMA R41, R17.reuse, R20, R41 ;  /* 0x0000001411297223 */ /* 0x044fe20000000029 */
[CC--:B0-----:R-:W-:Y:S01]  /*0a70*/  FFMA R19, R16.reuse, R8.reuse, R39 ;  /* 0x0000000810137223 */ /* 0x0c1fe20000000027 */
[C---:B------:R-:W-:Y:S02]  /*0a80*/  FFMA R39, R17.reuse, R8, R44 ;  /* 0x0000000811277223 */ /* 0x040fe4000000002c */
[----:B------:R-:W0:Y:S01]  /*0a90*/  LDS R44, [R36+0x1280] ;  /* 0x00128000242c7984 */ /* 0x000e220000000800 */
[CC--:B---3--:R-:W-:Y:S01]  /*0aa0*/  FFMA R20, R16.reuse, R12.reuse, R40 ;  /* 0x0000000c10147223 */ /* 0x0c8fe20000000028 */
[----:B------:R-:W-:Y:S02]  /*0ab0*/  FFMA R40, R17, R12, R42 ;  /* 0x0000000c11287223 */ /* 0x000fe4000000002a */
[----:B------:R-:W1:Y:S01]  /*0ac0*/  LDS R42, [R36+UR5+0x1280] ;  /* 0x00128005242a7984 */ /* 0x000e620008000800 */
[----:B----4-:R-:W-:-:S03]  /*0ad0*/  FFMA R18, R16, R24, R18 ;  /* 0x0000001810127223 */ /* 0x010fc60000000012 */
[----:B------:R-:W2:Y:S04]  /*0ae0*/  LDS R16, [R36+0x1300] ;  /* 0x0013000024107984 */ /* 0x000ea80000000800 */
[----:B------:R-:W3:Y:S01]  /*0af0*/  LDS R12, [R36+UR5+0x1300] ;  /* 0x00130005240c7984 */ /* 0x000ee20008000800 */
[----:B------:R-:W-:-:S03]  /*0b00*/  FFMA R24, R17, R24, R43 ;  /* 0x0000001811187223 */ /* 0x000fc6000000002b */
[----:B------:R-:W4:Y:S04]  /*0b10*/  LDS R8, [R36+0x1380] ;  /* 0x0013800024087984 */ /* 0x000f280000000800 */
[----:B------:R-:W5:Y:S01]  /*0b20*/  LDS R43, [R36+UR5+0x1380] ;  /* 0x00138005242b7984 */ /* 0x000f620008000800 */
[-C--:B0-----:R-:W-:Y:S01]  /*0b30*/  FFMA R38, R21, R44.reuse, R38 ;  /* 0x0000002c15267223 */ /* 0x081fe20000000026 */
[----:B------:R-:W-:Y:S01]  /*0b40*/  FFMA R19, R9, R44, R19 ;  /* 0x0000002c09137223 */ /* 0x000fe20000000013 */
[-C--:B-1----:R-:W-:Y:S01]  /*0b50*/  FFMA R21, R21, R42.reuse, R41 ;  /* 0x0000002a15157223 */ /* 0x082fe20000000029 */
[----:B------:R-:W-:Y:S01]  /*0b60*/  FFMA R17, R9, R42, R39 ;  /* 0x0000002a09117223 */ /* 0x000fe20000000027 */
[-C--:B------:R-:W-:Y:S01]  /*0b70*/  FFMA R9, R25, R44.reuse, R18 ;  /* 0x0000002c19097223 */ /* 0x080fe20000000012 */
[C---:B------:R-:W-:Y:S01]  /*0b80*/  FFMA R41, R13.reuse, R44, R20 ;  /* 0x0000002c0d297223 */ /* 0x040fe20000000014 */
[C---:B--2---:R-:W-:Y:S01]  /*0b90*/  FFMA R38, R22.reuse, R16, R38 ;  /* 0x0000001016267223 */ /* 0x044fe20000000026 */
[-C--:B------:R-:W-:Y:S01]  /*0ba0*/  FFMA R40, R13, R42.reuse, R40 ;  /* 0x0000002a0d287223 */ /* 0x080fe20000000028 */
[----:B------:R-:W-:Y:S01]  /*0bb0*/  FFMA R13, R25, R42, R24 ;  /* 0x0000002a190d7223 */ /* 0x000fe20000000018 */
[----:B---3--:R-:W-:Y:S01]  /*0bc0*/  FFMA R22, R22, R12, R21 ;  /* 0x0000000c16167223 */ /* 0x008fe20000000015 */
[-C--:B------:R-:W-:Y:S01]  /*0bd0*/  FFMA R9, R26, R16.reuse, R9 ;  /* 0x000000101a097223 */ /* 0x080fe20000000009 */
[-C--:B------:R-:W-:Y:S01]  /*0be0*/  FFMA R39, R10, R16.reuse, R19 ;  /* 0x000000100a277223 */ /* 0x080fe20000000013 */
[----:B------:R-:W-:Y:S01]  /*0bf0*/  FFMA R41, R14, R16, R41 ;  /* 0x000000100e297223 */ /* 0x000fe20000000029 */
[-C--:B------:R-:W-:Y:S01]  /*0c00*/  FFMA R44, R10, R12.reuse, R17 ;  /* 0x0000000c0a2c7223 */ /* 0x080fe20000000011 */
[----:B------:R-:W-:Y:S01]  /*0c10*/  FFMA R42, R14, R12, R40 ;  /* 0x0000000c0e2a7223 */ /* 0x000fe20000000028 */
[C---:B----4-:R-:W-:Y:S01]  /*0c20*/  FFMA R38, R23.reuse, R8, R38 ;  /* 0x0000000817267223 */ /* 0x050fe20000000026 */
[----:B------:R-:W-:Y:S01]  /*0c30*/  LDS R24, [R36+0x1400] ;  /* 0x0014000024187984 */ /* 0x000fe20000000800 */
[-C--:B-----5:R-:W-:Y:S01]  /*0c40*/  FFMA R40, R23, R43.reuse, R22 ;  /* 0x0000002b17287223 */ /* 0x0a0fe20000000016 */
[----:B------:R-:W-:Y:S01]  /*0c50*/  FFMA R12, R26, R12, R13 ;  /* 0x0000000c1a0c7223 */ /* 0x000fe2000000000d */
[-C--:B------:R-:W-:Y:S01]  /*0c60*/  FFMA R39, R11, R8.reuse, R39 ;  /* 0x000000080b277223 */ /* 0x080fe20000000027 */
[----:B------:R-:W0:Y:S01]  /*0c70*/  LDS.128 R20, [R34+0x20] ;  /* 0x0000200022147984 */ /* 0x000e220000000c00 */
[-C--:B------:R-:W-:Y:S01]  /*0c80*/  FFMA R41, R15, R8.reuse, R41 ;  /* 0x000000080f297223 */ /* 0x080fe20000000029 */
[----:B------:R-:W-:Y:S01]  /*0c90*/  FFMA R26, R27, R8, R9 ;  /* 0x000000081b1a7223 */ /* 0x000fe20000000009 */
[-C--:B------:R-:W-:Y:S01]  /*0ca0*/  FFMA R44, R11, R43.reuse, R44 ;  /* 0x0000002b0b2c7223 */ /* 0x080fe2000000002c */
[----:B------:R-:W1:Y:S01]  /*0cb0*/  LDS R25, [R36+UR5+0x1400] ;  /* 0x0014000524197984 */ /* 0x000e620008000800 */
[----:B------:R-:W-:-:S03]  /*0cc0*/  FFMA R42, R15, R43, R42 ;  /* 0x0000002b0f2a7223 */ /* 0x000fc6000000002a */
[----:B------:R-:W2:Y:S01]  /*0cd0*/  LDS.128 R8, [R33+0x20] ;  /* 0x0000200021087984 */ /* 0x000ea20000000c00 */
[----:B------:R-:W-:-:S03]  /*0ce0*/  FFMA R43, R27, R43, R12 ;  /* 0x0000002b1b2b7223 */ /* 0x000fc6000000000c */
[----:B------:R-:W3:Y:S04]  /*0cf0*/  LDS.128 R16, [R35+0x20] ;  /* 0x0000200023107984 */ /* 0x000ee80000000c00 */
[----:B------:R-:W4:Y:S01]  /*0d00*/  LDS.128 R12, [R32+0x20] ;  /* 0x00002000200c7984 */ /* 0x000f220000000c00 */
[CC--:B0-----:R-:W-:Y:S01]  /*0d10*/  FFMA R27, R24.reuse, R20.reuse, R39 ;  /* 0x00000014181b7223 */ /* 0x0c1fe20000000027 */
[C---:B-1----:R-:W-:Y:S01]  /*0d20*/  FFMA R39, R25.reuse, R20, R44 ;  /* 0x0000001419277223 */ /* 0x042fe2000000002c */
[CC--:B--2---:R-:W-:Y:S01]  /*0d30*/  FFMA R20, R24.reuse, R8.reuse, R41 ;  /* 0x0000000818147223 */ /* 0x0c4fe20000000029 */
[C---:B------:R-:W-:Y:S01]  /*0d40*/  FFMA R8, R25.reuse, R8, R42 ;  /* 0x0000000819087223 */ /* 0x040fe2000000002a */
[----:B------:R-:W0:Y:S04]  /*0d50*/  LDS R41, [R36+UR5+0x1480] ;  /* 0x0014800524297984 */ /* 0x000e280008000800 */
[----:B------:R-:W1:Y:S01]  /*0d60*/  LDS R42, [R36+0x1480] ;  /* 0x00148000242a7984 */ /* 0x000e620000000800 */
[CC--:B---3--:R-:W-:Y:S01]  /*0d70*/  FFMA R38, R24.reuse, R16.reuse, R38 ;  /* 0x0000001018267223 */ /* 0x0c8fe20000000026 */
[C---:B------:R-:W-:Y:S01]  /*0d80*/  FFMA R40, R25.reuse, R16, R40 ;  /* 0x0000001019287223 */ /* 0x040fe20000000028 */
[-C--:B----4-:R-:W-:Y:S01]  /*0d90*/  FFMA R26, R24, R12.reuse, R26 ;  /* 0x0000000c181a7223 */ /* 0x090fe2000000001a */
[----:B------:R-:W2:Y:S01]  /*0da0*/  LDS R16, [R36+UR5+0x1500] ;  /* 0x0015000524107984 */ /* 0x000ea20008000800 */
[----:B------:R-:W-:-:S03]  /*0db0*/  FFMA R25, R25, R12, R43 ;  /* 0x0000000c19197223 */ /* 0x000fc6000000002b */
[----:B------:R-:W3:Y:S04]  /*0dc0*/  LDS R24, [R36+0x1500] ;  /* 0x0015000024187984 */ /* 0x000ee80000000800 */
[----:B------:R-:W4:Y:S04]  /*0dd0*/  LDS R12, [R36+0x1580] ;  /* 0x00158000240c7984 */ /* 0x000f280000000800 */
[----:B------:R-:W5:Y:S01]  /*0de0*/  LDS R43, [R36+UR5+0x1580] ;  /* 0x00158005242b7984 */ /* 0x000f620008000800 */
[-C--:B0-----:R-:W-:Y:S01]  /*0df0*/  FFMA R44, R21, R41.reuse, R39 ;  /* 0x00000029152c7223 */ /* 0x081fe20000000027 */
[-C--:B------:R-:W-:Y:S01]  /*0e00*/  FFMA R40, R17, R41.reuse, R40 ;  /* 0x0000002911287223 */ /* 0x080fe20000000028 */
[-C--:B-1----:R-:W-:Y:S01]  /*0e10*/  FFMA R27, R21, R42.reuse, R27 ;  /* 0x0000002a151b7223 */ /* 0x082fe2000000001b */
[-C--:B------:R-:W-:Y:S01]  /*0e20*/  FFMA R38, R17, R42.reuse, R38 ;  /* 0x0000002a11267223 */ /* 0x080fe20000000026 */
[CC--:B------:R-:W-:Y:S01]  /*0e30*/  FFMA R21, R9.reuse, R42.reuse, R20 ;  /* 0x0000002a09157223 */ /* 0x0c0fe20000000014 */
[-C--:B------:R-:W-:Y:S01]  /*0e40*/  FFMA R17, R9, R41.reuse, R8 ;  /* 0x0000002909117223 */ /* 0x080fe20000000008 */
[C---:B------:R-:W-:Y:S01]  /*0e50*/  FFMA R9, R13.reuse, R42, R26 ;  /* 0x0000002a0d097223 */ /* 0x040fe2000000001a */
[----:B------:R-:W-:Y:S01]  /*0e60*/  FFMA R20, R13, R41, R25 ;  /* 0x000000290d147223 */ /* 0x000fe20000000019 */
[-C--:B--2---:R-:W-:Y:S01]  /*0e70*/  FFMA R44, R22, R16.reuse, R44 ;  /* 0x00000010162c7223 */ /* 0x084fe2000000002c */
[----:B------:R-:W-:Y:S01]  /*0e80*/  FFMA R40, R18, R16, R40 ;  /* 0x0000001012287223 */ /* 0x000fe20000000028 */
[-C--:B---3--:R-:W-:Y:S01]  /*0e90*/  FFMA R42, R22, R24.reuse, R27 ;  /* 0x00000018162a7223 */ /* 0x088fe2000000001b */
[-C--:B------:R-:W-:Y:S01]  /*0ea0*/  FFMA R39, R18, R24.reuse, R38 ;  /* 0x0000001812277223 */ /* 0x080fe20000000026 */
[-C--:B------:R-:W-:Y:S01]  /*0eb0*/  FFMA R13, R14, R24.reuse, R9 ;  /* 0x000000180e0d7223 */ /* 0x080fe20000000009 */
[C---:B------:R-:W-:Y:S01]  /*0ec0*/  FFMA R38, R10.reuse, R24, R21 ;  /* 0x000000180a267223 */ /* 0x040fe20000000015 */
[-C--:B------:R-:W-:Y:S01]  /*0ed0*/  FFMA R41, R10, R16.reuse, R17 ;  /* 0x000000100a297223 */ /* 0x080fe20000000011 */
[----:B------:R-:W-:Y:S01]  /*0ee0*/  FFMA R14, R14, R16, R20 ;  /* 0x000000100e0e7223 */ /* 0x000fe20000000014 */
[CC--:B----4-:R-:W-:Y:S01]  /*0ef0*/  FFMA R42, R23.reuse, R12.reuse, R42 ;  /* 0x0000000c172a7223 */ /* 0x0d0fe2000000002a */
[----:B------:R-:W-:Y:S01]  /*0f00*/  LDS R8, [R36+0x1600] ;  /* 0x0016000024087984 */ /* 0x000fe20000000800 */
[-C--:B-----5:R-:W-:Y:S01]  /*0f10*/  FFMA R44, R23, R43.reuse, R44 ;  /* 0x0000002b172c7223 */ /* 0x0a0fe2000000002c */
[C---:B------:R-:W-:Y:S01]  /*0f20*/  FFMA R39, R19.reuse, R12, R39 ;  /* 0x0000000c13277223 */ /* 0x040fe20000000027 */
[-C--:B------:R-:W-:Y:S01]  /*0f30*/  FFMA R40, R19, R43.reuse, R40 ;  /* 0x0000002b13287223 */ /* 0x080fe20000000028 */
[----:B------:R-:W0:Y:S01]  /*0f40*/  LDS.128 R20, [R33+0x30] ;  /* 0x0000300021147984 */ /* 0x000e220000000c00 */
[----:B------:R-:W-:-:S03]  /*0f50*/  FFMA R41, R11, R43, R41 ;  /* 0x0000002b0b297223 */ /* 0x000fc60000000029 */
[----:B------:R-:W1:Y:S01]  /*0f60*/  LDS R9, [R36+UR5+0x1600] ;  /* 0x0016000524097984 */ /* 0x000e620008000800 */
[----:B------:R-:W-:-:S03]  /*0f70*/  FFMA R38, R11, R12, R38 ;  /* 0x0000000c0b267223 */ /* 0x000fc60000000026 */
[----:B------:R-:W2:Y:S01]  /*0f80*/  LDS.128 R16, [R34+0x30] ;  /* 0x0000300022107984 */ /* 0x000ea20000000c00 */
[C---:B------:R-:W-:Y:S01]  /*0f90*/  FFMA R10, R15.reuse, R12, R13 ;  /* 0x0000000c0f0a7223 */ /* 0x040fe2000000000d */
[----:B------:R-:W-:Y:S02]  /*0fa0*/  FFMA R43, R15, R43, R14 ;  /* 0x0000002b0f2b7223 */ /* 0x000fe4000000000e */
[----:B------:R-:W3:Y:S04]  /*0fb0*/  LDS.128 R24, [R35+0x30] ;  /* 0x0000300023187984 */ /* 0x000ee80000000c00 */
[----:B------:R-:W4:Y:S01]  /*0fc0*/  LDS.128 R12, [R32+0x30] ;  /* 0x00003000200c7984 */ /* 0x000f220000000c00 */
[-C--:B0-----:R-:W-:Y:S01]  /*0fd0*/  FFMA R38, R8, R20.reuse, R38 ;  /* 0x0000001408267223 */ /* 0x081fe20000000026 */
[----:B-1----:R-:W-:-:S02]  /*0fe0*/  FFMA R20, R9, R20, R41 ;  /* 0x0000001409147223 */ /* 0x002fc40000000029 */
[----:B------:R-:W0:Y:S01]  /*0ff0*/  LDS R41, [R36+UR5+0x1680] ;  /* 0x0016800524297984 */ /* 0x000e220008000800 */
[----:B--2---:R-:W-:-:S03]  /*1000*/  FFMA R11, R8, R16, R42 ;  /* 0x00000010080b7223 */ /* 0x004fc6000000002a */
[----:B------:R-:W1:Y:S01]  /*1010*/  LDS R42, [R36+0x1680] ;  /* 0x00168000242a7984 */ /* 0x000e620000000800 */
[CC--:B---3--:R-:W-:Y:S01]  /*1020*/  FFMA R39, R8.reuse, R24.reuse, R39 ;  /* 0x0000001808277223 */ /* 0x0c8fe20000000027 */
[C---:B------:R-:W-:Y:S01]  /*1030*/  FFMA R40, R9.reuse, R24, R40 ;  /* 0x0000001809287223 */ /* 0x040fe20000000028 */
        /* <DEDUP_REMOVED lines=15> */
[----:B------:R-:W-:Y:S01]  /*1130*/  LDS R20, [R36+0x1800] ;  /* 0x0018000024147984 */ /* 0x000fe20000000800 */
[-C--:B--2---:R-:W-:Y:S01]  /*1140*/  FFMA R44, R18, R16.reuse, R44 ;  /* 0x00000010122c7223 */ /* 0x084fe2000000002c */
[----:B------:R-:W-:Y:S01]  /*1150*/  FFMA R40, R26, R16, R40 ;  /* 0x000000101a287223 */ /* 0x000fe20000000028 */
[-C--:B---3--:R-:W-:Y:S01]  /*1160*/  FFMA R42, R18, R8.reuse, R11 ;  /* 0x00000008122a7223 */ /* 0x088fe2000000000b */
[-C--:B------:R-:W-:Y:S01]  /*1170*/  FFMA R38, R26, R8.reuse, R39 ;  /* 0x000000081a267223 */ /* 0x080fe20000000027 */
[----:B------:R-:W-:Y:S01]  /*1180*/  FFMA R13, R14, R8, R21 ;  /* 0x000000080e0d7223 */ /* 0x000fe20000000015 */
[-C--:B------:R-:W-:Y:S01]  /*1190*/  FFMA R41, R22, R16.reuse, R17 ;  /* 0x0000001016297223 */ /* 0x080fe20000000011 */
[----:B------:R-:W-:Y:S01]  /*11a0*/  FFMA R14, R14, R16, R24 ;  /* 0x000000100e0e7223 */ /* 0x000fe20000000018 */
[----:B----4-:R-:W-:Y:S01]  /*11b0*/  FFMA R42, R19, R12, R42 ;  /* 0x0000000c132a7223 */ /* 0x010fe2000000002a */
[----:B------:R-:W-:Y:S01]  /*11c0*/  FFMA R39, R22, R8, R25 ;  /* 0x0000000816277223 */ /* 0x000fe20000000019 */
[-C--:B------:R-:W-:Y:S01]  /*11d0*/  FFMA R38, R27, R12.reuse, R38 ;  /* 0x0000000c1b267223 */ /* 0x080fe20000000026 */
[-C--:B-----5:R-:W-:Y:S01]  /*11e0*/  FFMA R44, R19, R43.reuse, R44 ;  /* 0x0000002b132c7223 */ /* 0x0a0fe2000000002c */
[-C--:B------:R-:W-:Y:S01]  /*11f0*/  FFMA R40, R27, R43.reuse, R40 ;  /* 0x0000002b1b287223 */ /* 0x080fe20000000028 */
[----:B------:R-:W0:Y:S04]  /*1200*/  LDS.128 R16, [R33+0x40] ;  /* 0x0000400021107984 */ /* 0x000e280000000c00 */
[----:B------:R-:W1:Y:S04]  /*1210*/  LDS R21, [R36+UR5+0x1800] ;  /* 0x0018000524157984 */ /* 0x000e680008000800 */
[----:B------:R-:W2:Y:S01]  /*1220*/  LDS.128 R24, [R34+0x40] ;  /* 0x0000400022187984 */ /* 0x000ea20000000c00 */
[CC--:B------:R-:W-:Y:S01]  /*1230*/  FFMA R41, R23.reuse, R43.reuse, R41 ;  /* 0x0000002b17297223 */ /* 0x0c0fe20000000029 */
[-C--:B------:R-:W-:Y:S01]  /*1240*/  FFMA R39, R23, R12.reuse, R39 ;  /* 0x0000000c17277223 */ /* 0x080fe20000000027 */
[C---:B------:R-:W-:Y:S01]  /*1250*/  FFMA R22, R15.reuse, R12, R13 ;  /* 0x0000000c0f167223 */ /* 0x040fe2000000000d */
[----:B------:R-:W-:Y:S01]  /*1260*/  FFMA R43, R15, R43, R14 ;  /* 0x0000002b0f2b7223 */ /* 0x000fe2000000000e */
        /* <DEDUP_REMOVED lines=8> */
[----:B------:R-:W-:Y:S02]  /*12f0*/  FFMA R40, R21, R8, R40 ;  /* 0x0000000815287223 */ /* 0x000fe40000000028 */
[----:B------:R-:W-:Y:S01]  /*1300*/  LDS R8, [R36+UR5+0x1900] ;  /* 0x0019000524087984 */ /* 0x000fe20008000800 */
[----:B----4-:R-:W-:-:S03]  /*1310*/  FFMA R22, R20, R12, R22 ;  /* 0x0000000c14167223 */ /* 0x010fc60000000016 */
[----:B------:R-:W2:Y:S01]  /*1320*/  LDS R20, [R36+0x1900] ;  /* 0x0019000024147984 */ /* 0x000ea20000000800 */
[----:B------:R-:W-:-:S03]  /*1330*/  FFMA R43, R21, R12, R43 ;  /* 0x0000000c152b7223 */ /* 0x000fc6000000002b */
[----:B------:R-:W3:Y:S01]  /*1340*/  LDS R12, [R36+UR5+0x1980] ;  /* 0x00198005240c7984 */ /* 0x000ee20008000800 */
[CC--:B0-----:R-:W-:Y:S01]  /*1350*/  FFMA R40, R9.reuse, R41.reuse, R40 ;  /* 0x0000002909287223 */ /* 0x0c1fe20000000028 */
[----:B-1----:R-:W-:Y:S02]  /*1360*/  FFMA R38, R9, R42, R38 ;  /* 0x0000002a09267223 */ /* 0x002fe40000000026 */
[----:B------:R-:W0:Y:S01]  /*1370*/  LDS R9, [R36+0x1980] ;  /* 0x0019800024097984 */ /* 0x000e220000000800 */
[----:B------:R-:W-:Y:S01]  /*1380*/  FFMA R24, R21, R24, R44 ;  /* 0x0000001815187223 */ /* 0x000fe2000000002c */
[-C--:B------:R-:W-:Y:S01]  /*1390*/  FFMA R39, R17, R42.reuse, R39 ;  /* 0x0000002a11277223 */ /* 0x080fe20000000027 */
[CC--:B------:R-:W-:Y:S01]  /*13a0*/  FFMA R23, R25.reuse, R42.reuse, R23 ;  /* 0x0000002a19177223 */ /* 0x0c0fe20000000017 */
[----:B------:R-:W-:Y:S01]  /*13b0*/  LDS R44, [R36+0x1c80] ;  /* 0x001c8000242c7984 */ /* 0x000fe20000000800 */
[-C--:B------:R-:W-:Y:S01]  /*13c0*/  FFMA R21, R25, R41.reuse, R24 ;  /* 0x0000002919157223 */ /* 0x080fe20000000018 */
[-C--:B------:R-:W-:Y:S01]  /*13d0*/  FFMA R24, R17, R41.reuse, R16 ;  /* 0x0000002911187223 */ /* 0x080fe20000000010 */
[C---:B------:R-:W-:Y:S01]  /*13e0*/  FFMA R17, R13.reuse, R42, R22 ;  /* 0x0000002a0d117223 */ /* 0x040fe20000000016 */
[----:B------:R-:W-:Y:S01]  /*13f0*/  FFMA R42, R13, R41, R43 ;  /* 0x000000290d2a7223 */ /* 0x000fe2000000002b */
[-C--:B--2---:R-:W-:Y:S01]  /*1400*/  FFMA R41, R10, R20.reuse, R38 ;  /* 0x000000140a297223 */ /* 0x084fe20000000026 */
[----:B------:R-:W-:Y:S01]  /*1410*/  FFMA R38, R18, R20, R39 ;  /* 0x0000001412267223 */ /* 0x000fe20000000027 */
[----:B------:R-:W-:Y:S01]  /*1420*/  FFMA R10, R10, R8, R40 ;  /* 0x000000080a0a7223 */ /* 0x000fe20000000028 */
[-C--:B------:R-:W-:Y:S01]  /*1430*/  FFMA R25, R26, R20.reuse, R23 ;  /* 0x000000141a197223 */ /* 0x080fe20000000017 */
[----:B------:R-:W-:Y:S01]  /*1440*/  FFMA R39, R14, R20, R17 ;  /* 0x000000140e277223 */ /* 0x000fe20000000011 */
[-C--:B------:R-:W-:Y:S01]  /*1450*/  FFMA R13, R18, R8.reuse, R24 ;  /* 0x00000008120d7223 */ /* 0x080fe20000000018 */
[-C--:B------:R-:W-:Y:S01]  /*1460*/  FFMA R14, R14, R8.reuse, R42 ;  /* 0x000000080e0e7223 */ /* 0x080fe2000000002a */
[----:B------:R-:W-:Y:S01]  /*1470*/  FFMA R26, R26, R8, R21 ;  /* 0x000000081a1a7223 */ /* 0x000fe20000000015 */
[C---:B---3--:R-:W-:Y:S01]  /*1480*/  FFMA R42, R11.reuse, R12, R10 ;  /* 0x0000000c0b2a7223 */ /* 0x048fe2000000000a */
[----:B------:R-:W-:Y:S04]  /*1490*/  LDS R16, [R36+0x1a00] ;  /* 0x001a000024107984 */ /* 0x000fe80000000800 */
[----:B------:R-:W1:Y:S04]  /*14a0*/  LDS.128 R20, [R35+0x50] ;  /* 0x0000500023147984 */ /* 0x000e680000000c00 */
[----:B------:R-:W2:Y:S01]  /*14b0*/  LDS R17, [R36+UR5+0x1a00] ;  /* 0x001a000524117984 */ /* 0x000ea20008000800 */
[-C--:B0-----:R-:W-:Y:S01]  /*14c0*/  FFMA R40, R11, R9.reuse, R41 ;  /* 0x000000090b287223 */ /* 0x081fe20000000029 */
[-C--:B------:R-:W-:Y:S01]  /*14d0*/  FFMA R18, R27, R9.reuse, R25 ;  /* 0x000000091b127223 */ /* 0x080fe20000000019 */
[-C--:B------:R-:W-:Y:S01]  /*14e0*/  FFMA R38, R19, R9.reuse, R38 ;  /* 0x0000000913267223 */ /* 0x080fe20000000026 */
[----:B------:R-:W-:-:S02]  /*14f0*/  FFMA R39, R15, R9, R39 ;  /* 0x000000090f277223 */ /* 0x000fc40000000027 */
[----:B------:R-:W0:Y:S01]  /*1500*/  LDS.128 R8, [R34+0x50] ;  /* 0x0000500022087984 */ /* 0x000e220000000c00 */
[-C--:B------:R-:W-:Y:S01]  /*1510*/  FFMA R41, R27, R12.reuse, R26 ;  /* 0x0000000c1b297223 */ /* 0x080fe2000000001a */
[-C--:B------:R-:W-:Y:S01]  /*1520*/  FFMA R19, R19, R12.reuse, R13 ;  /* 0x0000000c13137223 */ /* 0x080fe2000000000d */
[----:B------:R-:W-:Y:S01]  /*1530*/  FFMA R43, R15, R12, R14 ;  /* 0x0000000c0f2b7223 */ /* 0x000fe2000000000e */
[----:B------:R-:W3:Y:S04]  /*1540*/  LDS.128 R24, [R33+0x50] ;  /* 0x0000500021187984 */ /* 0x000ee80000000c00 */
[----:B------:R-:W4:Y:S01]  /*1550*/  LDS.128 R12, [R32+0x50] ;  /* 0x00005000200c7984 */ /* 0x000f220000000c00 */
[-C--:B-1----:R-:W-:Y:S01]  /*1560*/  FFMA R40, R16, R20.reuse, R40 ;  /* 0x0000001410287223 */ /* 0x082fe20000000028 */
[----:B--2---:R-:W-:-:S02]  /*1570*/  FFMA R42, R17, R20, R42 ;  /* 0x00000014112a7223 */ /* 0x004fc4000000002a */
[----:B------:R-:W1:Y:S01]  /*1580*/  LDS R20, [R36+0x1a80] ;  /* 0x001a800024147984 */ /* 0x000e620000000800 */
[CC--:B0-----:R-:W-:Y:S01]  /*1590*/  FFMA R18, R16.reuse, R8.reuse, R18 ;  /* 0x0000000810127223 */ /* 0x0c1fe20000000012 */
[C---:B------:R-:W-:Y:S02]  /*15a0*/  FFMA R41, R17.reuse, R8, R41 ;  /* 0x0000000811297223 */ /* 0x040fe40000000029 */
[----:B------:R-:W0:Y:S01]  /*15b0*/  LDS R8, [R36+UR5+0x1a80] ;  /* 0x001a800524087984 */ /* 0x000e220008000800 */
[CC--:B---3--:R-:W-:Y:S01]  /*15c0*/  FFMA R38, R16.reuse, R24.reuse, R38 ;  /* 0x0000001810267223 */ /* 0x0c8fe20000000026 */
[----:B------:R-:W-:Y:S02]  /*15d0*/  FFMA R19, R17, R24, R19 ;  /* 0x0000001811137223 */ /* 0x000fe40000000013 */
[----:B------:R-:W-:Y:S01]  /*15e0*/  LDS R24, [R36+UR5+0x1b00] ;  /* 0x001b000524187984 */ /* 0x000fe20008000800 */
[----:B----4-:R-:W-:-:S03]  /*15f0*/  FFMA R39, R16, R12, R39 ;  /* 0x0000000c10277223 */ /* 0x010fc60000000027 */
[----:B------:R-:W2:Y:S01]  /*1600*/  LDS R16, [R36+0x1b00] ;  /* 0x001b000024107984 */ /* 0x000ea20000000800 */
[----:B------:R-:W-:-:S03]  /*1610*/  FFMA R43, R17, R12, R43 ;  /* 0x0000000c112b7223 */ /* 0x000fc6000000002b */
[----:B------:R-:W3:Y:S01]  /*1620*/  LDS R12, [R36+UR5+0x1b80] ;  /* 0x001b8005240c7984 */ /* 0x000ee20008000800 */
[C---:B-1----:R-:W-:Y:S01]  /*1630*/  FFMA R40, R21.reuse, R20, R40 ;  /* 0x0000001415287223 */ /* 0x042fe20000000028 */
[----:B0-----:R-:W-:Y:S02]  /*1640*/  FFMA R42, R21, R8, R42 ;  /* 0x00000008152a7223 */ /* 0x001fe4000000002a */
[----:B------:R-:W0:Y:S01]  /*1650*/  LDS R21, [R36+0x1b80] ;  /* 0x001b800024157984 */ /* 0x000e220000000800 */
[C---:B------:R-:W-:Y:S01]  /*1660*/  FFMA R18, R9.reuse, R20, R18 ;  /* 0x0000001409127223 */ /* 0x040fe20000000012 */
[-C--:B------:R-:W-:Y:S01]  /*1670*/  FFMA R41, R9, R8.reuse, R41 ;  /* 0x0000000809297223 */ /* 0x080fe20000000029 */
[-C--:B------:R-:W-:Y:S01]  /*1680*/  FFMA R19, R25, R8.reuse, R19 ;  /* 0x0000000819137223 */ /* 0x080fe20000000013 */
[C---:B------:R-:W-:Y:S01]  /*1690*/  FFMA R9, R13.reuse, R8, R43 ;  /* 0x000000080d097223 */ /* 0x040fe2000000002b */
[----:B------:R-:W-:Y:S01]  /*16a0*/  FFMA R39, R13, R20, R39 ;  /* 0x000000140d277223 */ /* 0x000fe20000000027 */
[C---:B--2---:R-:W-:Y:S01]  /*16b0*/  FFMA R8, R10.reuse, R16, R18 ;  /* 0x000000100a087223 */ /* 0x044fe20000000012 */
[----:B------:R-:W-:Y:S01]  /*16c0*/  FFMA R17, R25, R20, R38 ;  /* 0x0000001419117223 */ /* 0x000fe20000000026 */
[----:B------:R-:W-:Y:S01]  /*16d0*/  FFMA R10, R10, R24, R41 ;  /* 0x000000180a0a7223 */ /* 0x000fe20000000029 */
[-C--:B------:R-:W-:Y:S01]  /*16e0*/  FFMA R40, R22, R16.reuse, R40 ;  /* 0x0000001016287223 */ /* 0x080fe20000000028 */
[----:B------:R-:W-:Y:S01]  /*16f0*/  FFMA R39, R14, R16, R39 ;  /* 0x000000100e277223 */ /* 0x000fe20000000027 */
[----:B------:R-:W-:Y:S01]  /*1700*/  FFMA R22, R22, R24, R42 ;  /* 0x0000001816167223 */ /* 0x000fe2000000002a */
[C---:B------:R-:W-:Y:S01]  /*1710*/  FFMA R38, R26.reuse, R16, R17 ;  /* 0x000000101a267223 */ /* 0x040fe20000000011 */
[-C--:B------:R-:W-:Y:S01]  /*1720*/  FFMA R13, R26, R24.reuse, R19 ;  /* 0x000000181a0d7223 */ /* 0x080fe20000000013 */
[----:B------:R-:W-:Y:S01]  /*1730*/  FFMA R14, R14, R24, R9 ;  /* 0x000000180e0e7223 */ /* 0x000fe20000000009 */
[-C--:B---3--:R-:W-:Y:S01]  /*1740*/  FFMA R41, R11, R12.reuse, R10 ;  /* 0x0000000c0b297223 */ /* 0x088fe2000000000a */
[----:B------:R-:W-:Y:S01]  /*1750*/  LDS R26, [R36+UR5+0x1c00] ;  /* 0x001c0005241a7984 */ /* 0x000fe20008000800 */
[-C--:B------:R-:W-:Y:S01]  /*1760*/  FFMA R43, R23, R12.reuse, R22 ;  /* 0x0000000c172b7223 */ /* 0x080fe20000000016 */
[----:B------:R-:W-:-:S02]  /*1770*/  FFMA R45, R15, R12, R14 ;  /* 0x0000000c0f2d7223 */ /* 0x000fc4000000000e */
[----:B------:R-:W-:Y:S04]  /*1780*/  LDS R25, [R36+0x1c00] ;  /* 0x001c000024197984 */ /* 0x000fe80000000800 */
[----:B------:R-:W1:Y:S01]  /*1790*/  LDS.128 R16, [R35+0x60] ;  /* 0x0000600023107984 */ /* 0x000e620000000c00 */
[----:B0-----:R-:W-:-:S03]  /*17a0*/  FFMA R24, R11, R21, R8 ;  /* 0x000000150b187223 */ /* 0x001fc60000000008 */
[----:B------:R-:W0:Y:S01]  /*17b0*/  LDS.128 R8, [R33+0x60] ;  /* 0x0000600021087984 */ /* 0x000e220000000c00 */
[-C--:B------:R-:W-:Y:S01]  /*17c0*/  FFMA R40, R23, R21.reuse, R40 ;  /* 0x0000001517287223 */ /* 0x080fe20000000028 */
[-C--:B------:R-:W-:Y:S01]  /*17d0*/  FFMA R38, R27, R21.reuse, R38 ;  /* 0x000000151b267223 */ /* 0x080fe20000000026 */
[----:B------:R-:W-:Y:S01]  /*17e0*/  FFMA R39, R15, R21, R39 ;  /* 0x000000150f277223 */ /* 0x000fe20000000027 */
[----:B------:R-:W-:Y:S01]  /*17f0*/  FFMA R27, R27, R12, R13 ;  /* 0x0000000c1b1b7223 */ /* 0x000fe2000000000d */
[----:B------:R-:W2:Y:S04]  /*1800*/  LDS.128 R20, [R34+0x60] ;  /* 0x0000600022147984 */ /* 0x000ea80000000c00 */
[----:B------:R-:W3:Y:S01]  /*1810*/  LDS.128 R12, [R32+0x60] ;  /* 0x00006000200c7984 */ /* 0x000ee20000000c00 */
[-C--:B-1----:R-:W-:Y:S01]  /*1820*/  FFMA R40, R25, R16.reuse, R40 ;  /* 0x0000001019287223 */ /* 0x082fe20000000028 */
[C---:B------:R-:W-:Y:S01]  /*1830*/  FFMA R16, R26.reuse, R16, R43 ;  /* 0x000000101a107223 */ /* 0x040fe2000000002b */
[----:B0-----:R-:W-:-:S02]  /*1840*/  FFMA R42, R26, R8, R27 ;  /* 0x000000081a2a7223 */ /* 0x001fc4000000001b */
[----:B------:R-:W0:Y:S01]  /*1850*/  LDS R27, [R36+UR5+0x1c80] ;  /* 0x001c8005241b7984 */ /* 0x000e220008000800 */
[C---:B------:R-:W-:Y:S01]  /*1860*/  FFMA R38, R25.reuse, R8, R38 ;  /* 0x0000000819267223 */ /* 0x040fe20000000026 */
[CC--:B--2---:R-:W-:Y:S01]  /*1870*/  FFMA R24, R25.reuse, R20.reuse, R24 ;  /* 0x0000001419187223 */ /* 0x0c4fe20000000018 */
[----:B------:R-:W-:Y:S01]  /*1880*/  FFMA R20, R26, R20, R41 ;  /* 0x000000141a147223 */ /* 0x000fe20000000029 */
[----:B------:R-:W-:Y:S01]  /*1890*/  LDS R8, [R36+UR5+0x1d80] ;  /* 0x001d800524087984 */ /* 0x000fe20008000800 */
[----:B---3--:R-:W-:-:S03]  /*18a0*/  FFMA R39, R25, R12, R39 ;  /* 0x0000000c19277223 */ /* 0x008fc60000000027 */
[----:B------:R-:W1:Y:S01]  /*18b0*/  LDS R41, [R36+0x1d00] ;  /* 0x001d000024297984 */ /* 0x000e620000000800 */
[----:B------:R-:W-:-:S03]  /*18c0*/  FFMA R26, R26, R12, R45 ;  /* 0x0000000c1a1a7223 */ /* 0x000fc6000000002d */
[----:B------:R-:W2:Y:S04]  /*18d0*/  LDS R25, [R36+UR5+0x1d00] ;  /* 0x001d000524197984 */ /* 0x000ea80008000800 */
[----:B------:R-:W3:Y:S01]  /*18e0*/  LDS R12, [R36+0x1d80] ;  /* 0x001d8000240c7984 */ /* 0x000ee20000000800 */
[-C--:B------:R-:W-:Y:S01]  /*18f0*/  FFMA R43, R17, R44.reuse, R40 ;  /* 0x0000002c112b7223 */ /* 0x080fe20000000028 */
[-C--:B------:R-:W-:Y:S01]  /*1900*/  FFMA R45, R21, R44.reuse, R24 ;  /* 0x0000002c152d7223 */ /* 0x080fe20000000018 */
[-C--:B------:R-:W-:Y:S01]  /*1910*/  FFMA R39, R13, R44.reuse, R39 ;  /* 0x0000002c0d277223 */ /* 0x080fe20000000027 */
[-C--:B0-----:R-:W-:Y:S01]  /*1920*/  FFMA R17, R17, R27.reuse, R16 ;  /* 0x0000001b11117223 */ /* 0x081fe20000000010 */
[----:B------:R-:W-:Y:S01]  /*1930*/  FFMA R16, R9, R44, R38 ;  /* 0x0000002c09107223 */ /* 0x000fe20000000026 */
[-C--:B------:R-:W-:Y:S01]  /*1940*/  FFMA R21, R21, R27.reuse, R20 ;  /* 0x0000001b15157223 */ /* 0x080fe20000000014 */
[-C--:B------:R-:W-:Y:S01]  /*1950*/  FFMA R13, R13, R27.reuse, R26 ;  /* 0x0000001b0d0d7223 */ /* 0x080fe2000000001a */
[----:B------:R-:W-:Y:S01]  /*1960*/  FFMA R9, R9, R27, R42 ;  /* 0x0000001b09097223 */ /* 0x000fe2000000002a */
[-C--:B-1----:R-:W-:Y:S01]  /*1970*/  FFMA R44, R18, R41.reuse, R43 ;  /* 0x00000029122c7223 */ /* 0x082fe2000000002b */
[-C--:B------:R-:W-:Y:S01]  /*1980*/  FFMA R42, R22, R41.reuse, R45 ;  /* 0x00000029162a7223 */ /* 0x080fe2000000002d */
[-C--:B------:R-:W-:Y:S01]  /*1990*/  FFMA R16, R10, R41.reuse, R16 ;  /* 0x000000290a107223 */ /* 0x080fe20000000010 */
[----:B------:R-:W-:Y:S01]  /*19a0*/  FFMA R20, R14, R41, R39 ;  /* 0x000000290e147223 */ /* 0x000fe20000000027 */
[-C--:B--2---:R-:W-:Y:S01]  /*19b0*/  FFMA R18, R18, R25.reuse, R17 ;  /* 0x0000001912127223 */ /* 0x084fe20000000011 */
[-C--:B------:R-:W-:Y:S01]  /*19c0*/  FFMA R22, R22, R25.reuse, R21 ;  /* 0x0000001916167223 */ /* 0x080fe20000000015 */
[-C--:B------:R-:W-:Y:S01]  /*19d0*/  FFMA R40, R10, R25.reuse, R9 ;  /* 0x000000190a287223 */ /* 0x080fe20000000009 */
[----:B------:R-:W-:Y:S01]  /*19e0*/  FFMA R38, R14, R25, R13 ;  /* 0x000000190e267223 */ /* 0x000fe2000000000d */
[-C--:B---3--:R-:W-:Y:S01]  /*19f0*/  FFMA R41, R23, R12.reuse, R42 ;  /* 0x0000000c17297223 */ /* 0x088fe2000000002a */
[----:B------:R-:W-:Y:S01]  /*1a00*/  LDS R13, [R36+0x1e00] ;  /* 0x001e0000240d7984 */ /* 0x000fe20000000800 */
[-C--:B------:R-:W-:Y:S01]  /*1a10*/  FFMA R10, R19, R12.reuse, R44 ;  /* 0x0000000c130a7223 */ /* 0x080fe2000000002c */
[----:B------:R-:W-:Y:S01]  /*1a20*/  FFMA R43, R11, R12, R16 ;  /* 0x0000000c0b2b7223 */ /* 0x000fe20000000010 */
[----:B------:R-:W-:Y:S01]  /*1a30*/  FFMA R42, R19, R8, R18 ;  /* 0x00000008132a7223 */ /* 0x000fe20000000012 */
[----:B------:R-:W0:Y:S01]  /*1a40*/  LDS.128 R24, [R35+0x70] ;  /* 0x0000700023187984 */ /* 0x000e220000000c00 */
[----:B------:R-:W-:Y:S01]  /*1a50*/  FFMA R12, R15, R12, R20 ;  /* 0x0000000c0f0c7223 */ /* 0x000fe20000000014 */
[----:B------:R-:W-:-:S02]  /*1a60*/  FFMA R14, R23, R8, R22 ;  /* 0x00000008170e7223 */ /* 0x000fc40000000016 */
[----:B------:R-:W1:Y:S04]  /*1a70*/  LDS R39, [R36+UR5+0x1e00] ;  /* 0x001e000524277984 */ /* 0x000e680008000800 */
[----:B------:R-:W2:Y:S04]  /*1a80*/  LDS.128 R16, [R34+0x70] ;  /* 0x0000700022107984 */ /* 0x000ea80000000c00 */
[----:B------:R-:W3:Y:S01]  /*1a90*/  LDS.128 R20, [R33+0x70] ;  /* 0x0000700021147984 */ /* 0x000ee20000000c00 */
[-C--:B------:R-:W-:Y:S01]  /*1aa0*/  FFMA R40, R11, R8.reuse, R40 ;  /* 0x000000080b287223 */ /* 0x080fe20000000028 */
[----:B------:R-:W-:-:S02]  /*1ab0*/  FFMA R38, R15, R8, R38 ;  /* 0x000000080f267223 */ /* 0x000fc40000000026 */
[----:B------:R-:W-:Y:S01]  /*1ac0*/  LDS R15, [R36+UR5+0x1e80] ;  /* 0x001e8005240f7984 */ /* 0x000fe20008000800 */
[----:B0-----:R-:W-:-:S03]  /*1ad0*/  FFMA R44, R13, R24, R10 ;  /* 0x000000180d2c7223 */ /* 0x001fc6000000000a */
[----:B------:R-:W0:Y:S01]  /*1ae0*/  LDS.128 R8, [R32+0x70] ;  /* 0x0000700020087984 */ /* 0x000e220000000c00 */
[----:B-1----:R-:W-:Y:S01]  /*1af0*/  FFMA R42, R39, R24, R42 ;  /* 0x00000018272a7223 */ /* 0x002fe2000000002a */
[-C--:B--2---:R-:W-:Y:S01]  /*1b00*/  FFMA R24, R13, R16.reuse, R41 ;  /* 0x000000100d187223 */ /* 0x084fe20000000029 */
[----:B------:R-:W-:Y:S01]  /*1b10*/  FFMA R14, R39, R16, R14 ;  /* 0x00000010270e7223 */ /* 0x000fe2000000000e */
[-C--:B---3--:R-:W-:Y:S01]  /*1b20*/  FFMA R16, R13, R20.reuse, R43 ;  /* 0x000000140d107223 */ /* 0x088fe2000000002b */
[C---:B------:R-:W-:Y:S02]  /*1b30*/  FFMA R40, R39.reuse, R20, R40 ;  /* 0x0000001427287223 */ /* 0x040fe40000000028 */
[----:B------:R-:W1:Y:S01]  /*1b40*/  LDS R20, [R36+0x1e80] ;  /* 0x001e800024147984 */ /* 0x000e620000000800 */
[-C--:B0-----:R-:W-:Y:S01]  /*1b50*/  FFMA R38, R39, R8.reuse, R38 ;  /* 0x0000000827267223 */ /* 0x081fe20000000026 */
[----:B------:R-:W-:Y:S02]  /*1b60*/  FFMA R12, R13, R8, R12 ;  /* 0x000000080d0c7223 */ /* 0x000fe4000000000c */
[----:B------:R-:W0:Y:S04]  /*1b70*/  LDS R39, [R36+0x1f00] ;  /* 0x001f000024277984 */ /* 0x000e280000000800 */
[----:B------:R-:W2:Y:S04]  /*1b80*/  LDS R13, [R36+UR5+0x1f00] ;  /* 0x001f0005240d7984 */ /* 0x000ea80008000800 */
[----:B------:R-:W3:Y:S01]  /*1b90*/  LDS R8, [R36+UR5+0x1f80] ;  /* 0x001f800524087984 */ /* 0x000ee20008000800 */
[C---:B-1----:R-:W-:Y:S01]  /*1ba0*/  FFMA R41, R25.reuse, R20, R44 ;  /* 0x0000001419297223 */ /* 0x042fe2000000002c */
[----:B------:R-:W-:-:S02]  /*1bb0*/  FFMA R25, R25, R15, R42 ;  /* 0x0000000f19197223 */ /* 0x000fc4000000002a */
[----:B------:R-:W1:Y:S01]  /*1bc0*/  LDS R42, [R36+0x1f80] ;  /* 0x001f8000242a7984 */ /* 0x000e620000000800 */
[----:B------:R-:W-:Y:S01]  /*1bd0*/  UIADD3 UR6, UPT, UPT, UR6, 0x1, URZ ;  /* 0x0000000106067890 */ /* 0x000fe2000fffe0ff */
[-C--:B------:R-:W-:Y:S01]  /*1be0*/  FFMA R43, R17, R20.reuse, R24 ;  /* 0x00000014112b7223 */ /* 0x080fe20000000018 */
[-C--:B------:R-:W-:Y:S02]  /*1bf0*/  FFMA R45, R21, R20.reuse, R16 ;  /* 0x00000014152d7223 */ /* 0x080fe40000000010 */
[----:B------:R-:W-:Y:S01]  /*1c00*/  UISETP.NE.AND UP0, UPT, UR6, URZ, UPT ;  /* 0x000000ff0600728c */ /* 0x000fe2000bf05270 */
[----:B------:R-:W-:Y:S01]  /*1c10*/  FFMA R12, R9, R20, R12 ;  /* 0x00000014090c7223 */ /* 0x000fe2000000000c */
[-C--:B------:R-:W-:Y:S01]  /*1c20*/  FFMA R17, R17, R15.reuse, R14 ;  /* 0x0000000f11117223 */ /* 0x080fe2000000000e */
[-C--:B------:R-:W-:Y:S01]  /*1c30*/  FFMA R21, R21, R15.reuse, R40 ;  /* 0x0000000f15157223 */ /* 0x080fe20000000028 */
[----:B------:R-:W-:Y:S01]  /*1c40*/  FFMA R9, R9, R15, R38 ;  /* 0x0000000f09097223 */ /* 0x000fe20000000026 */
[----:B------:R-:W-:-:S02]  /*1c50*/  IADD3 R7, PT, PT, R7, 0x20, RZ ;  /* 0x0000002007077810 */ /* 0x000fc40007ffe0ff */
[----:B------:R-:W-:Y:S02]  /*1c60*/  IADD3 R6, PT, PT, R6, 0x20, RZ ;  /* 0x0000002006067810 */ /* 0x000fe40007ffe0ff */
[----:B------:R-:W-:Y:S02]  /*1c70*/  IADD3 R5, PT, PT, R5, 0x20, RZ ;  /* 0x0000002005057810 */ /* 0x000fe40007ffe0ff */
[----:B------:R-:W-:Y:S02]  /*1c80*/  IADD3 R4, PT, PT, R4, 0x20, RZ ;  /* 0x0000002004047810 */ /* 0x000fe40007ffe0ff */
[C---:B------:R-:W-:Y:S02]  /*1c90*/  LEA R31, R3.reuse, R31, 0x5 ;  /* 0x0000001f031f7211 */ /* 0x040fe400078e28ff */
[C---:B------:R-:W-:Y:S01]  /*1ca0*/  LEA R30, R3.reuse, R30, 0x5 ;  /* 0x0000001e031e7211 */ /* 0x040fe200078e28ff */
[-C--:B0-----:R-:W-:Y:S01]  /*1cb0*/  FFMA R38, R26, R39.reuse, R41 ;  /* 0x000000271a267223 */ /* 0x081fe20000000029 */
[-C--:B------:R-:W-:Y:S01]  /*1cc0*/  FFMA R14, R18, R39.reuse, R43 ;  /* 0x00000027120e7223 */ /* 0x080fe2000000002b */
[-C--:B------:R-:W-:Y:S01]  /*1cd0*/  FFMA R16, R22, R39.reuse, R45 ;  /* 0x0000002716107223 */ /* 0x080fe2000000002d */
[----:B------:R-:W-:Y:S01]  /*1ce0*/  FFMA R12, R10, R39, R12 ;  /* 0x000000270a0c7223 */ /* 0x000fe2000000000c */
[-C--:B--2---:R-:W-:Y:S01]  /*1cf0*/  FFMA R26, R26, R13.reuse, R25 ;  /* 0x0000000d1a1a7223 */ /* 0x084fe20000000019 */
[-C--:B------:R-:W-:Y:S01]  /*1d00*/  FFMA R18, R18, R13.reuse, R17 ;  /* 0x0000000d12127223 */ /* 0x080fe20000000011 */
[-C--:B------:R-:W-:Y:S01]  /*1d10*/  FFMA R22, R22, R13.reuse, R21 ;  /* 0x0000000d16167223 */ /* 0x080fe20000000015 */
[----:B------:R-:W-:Y:S01]  /*1d20*/  FFMA R10, R10, R13, R9 ;  /* 0x0000000d0a0a7223 */ /* 0x000fe20000000009 */
[----:B------:R-:W-:Y:S01]  /*1d30*/  LEA R29, R3, R29, 0x5 ;  /* 0x0000001d031d7211 */ /* 0x000fe200078e28ff */
[----:B---3--:R-:W-:Y:S01]  /*1d40*/  FFMA R44, R19, R8, R18 ;  /* 0x00000008132c7223 */ /* 0x008fe20000000012 */
[----:B------:R-:W-:Y:S01]  /*1d50*/  LEA R28, R3, R28, 0x5 ;  /* 0x0000001c031c7211 */ /* 0x000fe200078e28ff */
[----:B------:R-:W-:Y:S01]  /*1d60*/  FFMA R40, R11, R8, R10 ;  /* 0x000000080b287223 */ /* 0x000fe2000000000a */
[-C--:B-1----:R-:W-:Y:S01]  /*1d70*/  FFMA R38, R27, R42.reuse, R38 ;  /* 0x0000002a1b267223 */ /* 0x082fe20000000026 */
[-C--:B------:R-:W-:Y:S01]  /*1d80*/  FFMA R21, R23, R42.reuse, R16 ;  /* 0x0000002a17157223 */ /* 0x080fe20000000010 */
[-C--:B------:R-:W-:Y:S01]  /*1d90*/  FFMA R39, R19, R42.reuse, R14 ;  /* 0x0000002a13277223 */ /* 0x080fe2000000000e */
[----:B------:R-:W-:Y:S01]  /*1da0*/  FFMA R20, R11, R42, R12 ;  /* 0x0000002a0b147223 */ /* 0x000fe2000000000c */
[-C--:B------:R-:W-:Y:S01]  /*1db0*/  FFMA R27, R27, R8.reuse, R26 ;  /* 0x000000081b1b7223 */ /* 0x080fe2000000001a */
[----:B------:R-:W-:Y:S01]  /*1dc0*/  FFMA R23, R23, R8, R22 ;  /* 0x0000000817177223 */ /* 0x000fe20000000016 */
[----:B------:R-:W-:Y:S06]  /*1dd0*/  BAR.SYNC.DEFER_BLOCKING 0x0 ;  /* 0x0000000000007b1d */ /* 0x000fec0000010000 */
[----:B------:R-:W-:Y:S05]  /*1de0*/  BRA.U UP0, `(.L_x_1) ;  /* 0xffffffe500607547 */ /* 0x000fea000b83ffff */
.L_x_0:
[----:B------:R-:W0:Y:S01]  /*1df0*/  S2R R5, SR_TID.Y ;  /* 0x0000000000057919 */ /* 0x000e220000002200 */
[----:B------:R-:W1:Y:S01]  /*1e00*/  LDC R8, c[0x0][0x380] ;  /* 0x0000e000ff087b82 */ /* 0x000e620000000800 */
[----:B--2---:R-:W-:Y:S01]  /*1e10*/  USHF.L.U32 UR8, UR8, 0x2, URZ ;  /* 0x0000000208087899 */ /* 0x004fe200080006ff */
[----:B------:R-:W2:Y:S01]  /*1e20*/  S2R R13, SR_TID.X ;  /* 0x00000000000d7919 */ /* 0x000ea20000002100 */
[----:B0-----:R-:W-:-:S05]  /*1e30*/  LEA R5, R2, R5, 0x5 ;  /* 0x0000000502057211 */ /* 0x001fca00078e28ff */
[----:B------:R-:W0:Y:S01]  /*1e40*/  LDC.64 R2, c[0x0][0x398] ;  /* 0x0000e600ff027b82 */ /* 0x000e220000000a00 */
[----:B------:R-:W-:-:S04]  /*1e50*/  IADD3 R7, PT, PT, R5, R0, RZ ;  /* 0x0000000005077210 */ /* 0x000fc80007ffe0ff */
[C---:B------:R-:W-:Y:S01]  /*1e60*/  IADD3 R9, PT, PT, R7.reuse, R0, RZ ;  /* 0x0000000007097210 */ /* 0x040fe20007ffe0ff */
[----:B-1----:R-:W-:-:S03]  /*1e70*/  IMAD R4, R7, R8, UR4 ;  /* 0x0000000407047e24 */ /* 0x002fc6000f8e0208 */
[----:B------:R-:W-:Y:S01]  /*1e80*/  IADD3 R11, PT, PT, R9, R0, RZ ;  /* 0x00000000090b7210 */ /* 0x000fe20007ffe0ff */
[-C--:B------:R-:W-:Y:S01]  /*1e90*/  IMAD R0, R5, R8.reuse, UR4 ;  /* 0x0000000405007e24 */ /* 0x080fe2000f8e0208 */
[-C--:B--2---:R-:W-:Y:S01]  /*1ea0*/  IADD3 R7, PT, PT, R4, R13.reuse, RZ ;  /* 0x0000000d04077210 */ /* 0x084fe20007ffe0ff */
[-C--:B------:R-:W-:Y:S02]  /*1eb0*/  IMAD R6, R9, R8.reuse, UR4 ;  /* 0x0000000409067e24 */ /* 0x080fe4000f8e0208 */
[----:B------:R-:W-:Y:S01]  /*1ec0*/  IMAD R8, R11, R8, UR4 ;  /* 0x000000040b087e24 */ /* 0x000fe2000f8e0208 */
[-C--:B------:R-:W-:Y:S02]  /*1ed0*/  IADD3 R5, PT, PT, R0, R13.reuse, RZ ;  /* 0x0000000d00057210 */ /* 0x080fe40007ffe0ff */
[-C--:B------:R-:W-:Y:S02]  /*1ee0*/  IADD3 R9, PT, PT, R6, R13.reuse, RZ ;  /* 0x0000000d06097210 */ /* 0x080fe40007ffe0ff */
[----:B------:R-:W-:Y:S01]  /*1ef0*/  IADD3 R11, PT, PT, R8, R13, RZ ;  /* 0x0000000d080b7210 */ /* 0x000fe20007ffe0ff */
[----:B0-----:R-:W-:-:S04]  /*1f00*/  IMAD.WIDE R4, R5, 0x4, R2 ;  /* 0x0000000405047825 */ /* 0x001fc800078e0202 */
[--C-:B------:R-:W-:Y:S01]  /*1f10*/  IMAD.WIDE R6, R7, 0x4, R2.reuse ;  /* 0x0000000407067825 */ /* 0x100fe200078e0202 */
[----:B------:R-:W-:Y:S01]  /*1f20*/  IADD3 R10, P0, PT, R4, UR8, RZ ;  /* 0x00000008040a7c10 */ /* 0x000fe2000ff1e0ff */
[----:B------:R-:W-:Y:S02]  /*1f30*/  STG.E desc[UR10][R4.64], R38 ;  /* 0x0000002604007986 */ /* 0x000fe4000c10190a */
[----:B------:R-:W-:Y:S01]  /*1f40*/  IMAD.WIDE R8, R9, 0x4, R2 ;  /* 0x0000000409087825 */ /* 0x000fe200078e0202 */
[----:B------:R-:W-:-:S03]  /*1f50*/  IADD3 R12, P1, PT, R6, UR8, RZ ;  /* 0x00000008060c7c10 */ /* 0x000fc6000ff3e0ff */
[----:B------:R-:W-:Y:S01]  /*1f60*/  IMAD.WIDE R2, R11, 0x4, R2 ;  /* 0x000000040b027825 */ /* 0x000fe200078e0202 */
[----:B------:R-:W-:Y:S02]  /*1f70*/  IADD3 R14, P2, PT, R8, UR8, RZ ;  /* 0x00000008080e7c10 */ /* 0x000fe4000ff5e0ff */
[----:B------:R-:W-:Y:S02]  /*1f80*/  IADD3.X R11, PT, PT, RZ, R5, RZ, P0, !PT ;  /* 0x00000005ff0b7210 */ /* 0x000fe400007fe4ff */
[----:B------:R-:W-:Y:S02]  /*1f90*/  IADD3 R16, P3, PT, R2, UR8, RZ ;  /* 0x0000000802107c10 */ /* 0x000fe4000ff7e0ff */
[----:B------:R-:W-:Y:S01]  /*1fa0*/  IADD3.X R13, PT, PT, RZ, R7, RZ, P1, !PT ;  /* 0x00000007ff0d7210 */ /* 0x000fe20000ffe4ff */
[----:B------:R-:W-:Y:S01]  /*1fb0*/  STG.E desc[UR10][R10.64], R27 ;  /* 0x0000001b0a007986 */ /* 0x000fe2000c10190a */
[----:B------:R-:W-:Y:S02]  /*1fc0*/  IADD3.X R15, PT, PT, RZ, R9, RZ, P2, !PT ;  /* 0x00000009ff0f7210 */ /* 0x000fe400017fe4ff */
[----:B------:R-:W-:Y:S01]  /*1fd0*/  IADD3.X R17, PT, PT, RZ, R3, RZ, P3, !PT ;  /* 0x00000003ff117210 */ /* 0x000fe20001ffe4ff */
[----:B------:R-:W-:Y:S04]  /*1fe0*/  STG.E desc[UR10][R6.64], R39 ;  /* 0x0000002706007986 */ /* 0x000fe8000c10190a */
[----:B------:R-:W-:Y:S04]  /*1ff0*/  STG.E desc[UR10][R12.64], R44 ;  /* 0x0000002c0c007986 */ /* 0x000fe8000c10190a */
[----:B------:R-:W-:Y:S04]  /*2000*/  STG.E desc[UR10][R8.64], R21 ;  /* 0x0000001508007986 */ /* 0x000fe8000c10190a */
[----:B------:R-:W-:Y:S04]  /*2010*/  STG.E desc[UR10][R14.64], R23 ;  /* 0x000000170e007986 */ /* 0x000fe8000c10190a */
[----:B------:R-:W-:Y:S04]  /*2020*/  STG.E desc[UR10][R2.64], R20 ;  /* 0x0000001402007986 */ /* 0x000fe8000c10190a */
[----:B------:R-:W-:Y:S01]  /*2030*/  STG.E desc[UR10][R16.64], R40 ;  /* 0x0000002810007986 */ /* 0x000fe2000c10190a */
[----:B------:R-:W-:Y:S05]  /*2040*/  EXIT ;  /* 0x000000000000794d */ /* 0x000fea0003800000 */
.L_x_2:
[----:B------:R-:W-:-:S00]  /*2050*/  BRA `(.L_x_2) ;  /* 0xfffffffc00fc7947 */ /* 0x000fc0000383ffff */
[----:B------:R-:W-:-:S00]  /*2060*/  NOP ;  /* 0x0000000000007918 */ /* 0x000fc00000000000 */
        /* <DEDUP_REMOVED lines=9> */
.L_x_3:


//--------------------- .nv.shared._Z16block_mul_kerneliiPfS_S_ --------------------------
	.section	.nv.shared._Z16block_mul_kerneliiPfS_S_,"aw",@nobits
	.sectionflags	@""
	.align	16
	.zero		1024


//--------------------- .nv.shared.reserved.0     --------------------------
	.section	.nv.shared.reserved.0,"aw",@nobits
	.weak		__nv_reservedSMEM_offset_0_alias
	.size		__nv_reservedSMEM_offset_0_alias, 0, 64
	.other		__nv_reservedSMEM_offset_0_alias,@"STO_CUDA_RESERVED_SHARED STV_DEFAULT"
__nv_reservedSMEM_offset_0_alias:
	.zero		0
	.zero		64


//--------------------- .nv.constant0._Z16block_mul_kerneliiPfS_S_ --------------------------
	.section	.nv.constant0._Z16block_mul_kerneliiPfS_S_,"a",@progbits
	.sectionflags	@""
	.align	4
.nv.constant0._Z16block_mul_kerneliiPfS_S_:
	.zero		928


//--------------------- SYMBOLS --------------------------

	.type		.nv.reservedSmem.offset0,@object
	.size		.nv.reservedSmem.offset0,0x4
	.type		.nv.reservedSmem.cap,@object
	.size		.nv.reservedSmem.cap,0x4
